//
// Generated by NVIDIA NVVM Compiler
//
// Compiler Build ID: CL-36424714
// Cuda compilation tools, release 13.0, V13.0.88
// Based on NVVM 20.0.0
//

.version 9.0
.target sm_100
.address_size 64

	// .globl	_Z18naiveFloydWarshalliiPi
// _ZZ18naiveFloydWarshalliiPiE7cacheIJ has been demoted
// _ZZ18naiveFloydWarshalliiPiE7cacheIK has been demoted
// _ZZ18naiveFloydWarshalliiPiE7cacheKJ has been demoted
// _ZZ26blockedFloydWarshallPhase1iiPiE6cacheD has been demoted
// _ZZ26blockedFloydWarshallPhase2iiPiE10cacheBaseD has been demoted
// _ZZ26blockedFloydWarshallPhase2iiPiE6cacheD has been demoted
// _ZZ26blockedFloydWarshallPhase3iiPiE13cacheBaseColD has been demoted
// _ZZ26blockedFloydWarshallPhase3iiPiE13cacheBaseRowD has been demoted

.visible .entry _Z18naiveFloydWarshalliiPi(
	.param .u32 _Z18naiveFloydWarshalliiPi_param_0,
	.param .u32 _Z18naiveFloydWarshalliiPi_param_1,
	.param .u64 .ptr .align 1 _Z18naiveFloydWarshalliiPi_param_2
)
{
	.reg .pred 	%p<3>;
	.reg .b32 	%r<36>;
	.reg .b64 	%rd<9>;
	// demoted variable
	.shared .align 4 .b8 _ZZ18naiveFloydWarshalliiPiE7cacheIJ[4096];
	// demoted variable
	.shared .align 4 .b8 _ZZ18naiveFloydWarshalliiPiE7cacheIK[4096];
	// demoted variable
	.shared .align 4 .b8 _ZZ18naiveFloydWarshalliiPiE7cacheKJ[4096];
	ld.param.u32 	%r8, [_Z18naiveFloydWarshalliiPi_param_0];
	ld.param.u32 	%r7, [_Z18naiveFloydWarshalliiPi_param_1];
	ld.param.u64 	%rd2, [_Z18naiveFloydWarshalliiPi_param_2];
	mov.u32 	%r1, %tid.x;
	mov.u32 	%r9, %ctaid.x;
	mov.u32 	%r10, %ntid.x;
	mad.lo.s32 	%r2, %r9, %r10, %r1;
	mov.u32 	%r3, %tid.y;
	mov.u32 	%r11, %ctaid.y;
	mov.u32 	%r12, %ntid.y;
	mad.lo.s32 	%r13, %r11, %r12, %r3;
	max.s32 	%r14, %r2, %r13;
	setp.ge.s32 	%p1, %r14, %r8;
	@%p1 bra 	$L__BB0_3;
	cvta.to.global.u64 	%rd3, %rd2;
	mul.lo.s32 	%r15, %r2, %r8;
	add.s32 	%r16, %r15, %r13;
	add.s32 	%r17, %r15, %r7;
	mad.lo.s32 	%r18, %r7, %r8, %r13;
	mul.wide.s32 	%rd4, %r16, 4;
	add.s64 	%rd1, %rd3, %rd4;
	ld.global.u32 	%r19, [%rd1];
	shl.b32 	%r20, %r1, 7;
	mov.u32 	%r21, _ZZ18naiveFloydWarshalliiPiE7cacheIJ;
	add.s32 	%r22, %r21, %r20;
	shl.b32 	%r23, %r3, 2;
	add.s32 	%r24, %r22, %r23;
	st.shared.u32 	[%r24], %r19;
	mul.wide.s32 	%rd5, %r17, 4;
	add.s64 	%rd6, %rd3, %rd5;
	ld.global.u32 	%r25, [%rd6];
	mov.u32 	%r26, _ZZ18naiveFloydWarshalliiPiE7cacheIK;
	add.s32 	%r27, %r26, %r20;
	add.s32 	%r28, %r27, %r23;
	st.shared.u32 	[%r28], %r25;
	mul.wide.s32 	%rd7, %r18, 4;
	add.s64 	%rd8, %rd3, %rd7;
	ld.global.u32 	%r29, [%rd8];
	mov.u32 	%r30, _ZZ18naiveFloydWarshalliiPiE7cacheKJ;
	add.s32 	%r31, %r30, %r20;
	add.s32 	%r32, %r31, %r23;
	st.shared.u32 	[%r32], %r29;
	bar.sync 	0;
	ld.shared.u32 	%r33, [%r24];
	ld.shared.u32 	%r34, [%r28];
	ld.shared.u32 	%r35, [%r32];
	add.s32 	%r5, %r35, %r34;
	setp.le.s32 	%p2, %r33, %r5;
	@%p2 bra 	$L__BB0_3;
	st.global.u32 	[%rd1], %r5;
$L__BB0_3:
	ret;

}
	// .globl	_Z26blockedFloydWarshallPhase1iiPi
.visible .entry _Z26blockedFloydWarshallPhase1iiPi(
	.param .u32 _Z26blockedFloydWarshallPhase1iiPi_param_0,
	.param .u32 _Z26blockedFloydWarshallPhase1iiPi_param_1,
	.param .u64 .ptr .align 1 _Z26blockedFloydWarshallPhase1iiPi_param_2
)
{
	.reg .pred 	%p<36>;
	.reg .b32 	%r<151>;
	.reg .b64 	%rd<5>;
	// demoted variable
	.shared .align 4 .b8 _ZZ26blockedFloydWarshallPhase1iiPiE6cacheD[4096];
	ld.param.u32 	%r37, [_Z26blockedFloydWarshallPhase1iiPi_param_0];
	ld.param.u32 	%r39, [_Z26blockedFloydWarshallPhase1iiPi_param_1];
	ld.param.u64 	%rd2, [_Z26blockedFloydWarshallPhase1iiPi_param_2];
	cvta.to.global.u64 	%rd3, %rd2;
	mov.u32 	%r1, %tid.x;
	mov.u32 	%r40, %tid.y;
	shl.b32 	%r41, %r39, 5;
	add.s32 	%r42, %r41, %r40;
	add.s32 	%r43, %r41, %r1;
	mad.lo.s32 	%r45, %r42, %r37, %r43;
	max.s32 	%r46, %r42, %r43;
	setp.lt.s32 	%p1, %r46, %r37;
	setp.ge.s32 	%p2, %r46, %r37;
	mul.wide.s32 	%rd4, %r45, 4;
	add.s64 	%rd1, %rd3, %rd4;
	shl.b32 	%r47, %r40, 7;
	mov.u32 	%r48, _ZZ26blockedFloydWarshallPhase1iiPiE6cacheD;
	add.s32 	%r2, %r48, %r47;
	shl.b32 	%r49, %r1, 2;
	add.s32 	%r3, %r2, %r49;
	@%p2 bra 	$L__BB1_2;
	ld.global.u32 	%r51, [%rd1];
	st.shared.u32 	[%r3], %r51;
	bra.uni 	$L__BB1_3;
$L__BB1_2:
	mov.b32 	%r50, 1073741823;
	st.shared.u32 	[%r3], %r50;
$L__BB1_3:
	bar.sync 	0;
	add.s32 	%r4, %r48, %r49;
	ld.shared.u32 	%r54, [%r2];
	ld.shared.u32 	%r55, [%r4];
	add.s32 	%r5, %r55, %r54;
	ld.shared.u32 	%r56, [%r3];
	setp.le.s32 	%p3, %r56, %r5;
	@%p3 bra 	$L__BB1_5;
	st.shared.u32 	[%r3], %r5;
$L__BB1_5:
	bar.sync 	0;
	ld.shared.u32 	%r57, [%r2+4];
	ld.shared.u32 	%r58, [%r4+128];
	add.s32 	%r6, %r58, %r57;
	ld.shared.u32 	%r59, [%r3];
	setp.le.s32 	%p4, %r59, %r6;
	@%p4 bra 	$L__BB1_7;
	st.shared.u32 	[%r3], %r6;
$L__BB1_7:
	bar.sync 	0;
	ld.shared.u32 	%r60, [%r2+8];
	ld.shared.u32 	%r61, [%r4+256];
	add.s32 	%r7, %r61, %r60;
	ld.shared.u32 	%r62, [%r3];
	setp.le.s32 	%p5, %r62, %r7;
	@%p5 bra 	$L__BB1_9;
	st.shared.u32 	[%r3], %r7;
$L__BB1_9:
	bar.sync 	0;
	ld.shared.u32 	%r63, [%r2+12];
	ld.shared.u32 	%r64, [%r4+384];
	add.s32 	%r8, %r64, %r63;
	ld.shared.u32 	%r65, [%r3];
	setp.le.s32 	%p6, %r65, %r8;
	@%p6 bra 	$L__BB1_11;
	st.shared.u32 	[%r3], %r8;
$L__BB1_11:
	bar.sync 	0;
	ld.shared.u32 	%r66, [%r2+16];
	ld.shared.u32 	%r67, [%r4+512];
	add.s32 	%r9, %r67, %r66;
	ld.shared.u32 	%r68, [%r3];
	setp.le.s32 	%p7, %r68, %r9;
	@%p7 bra 	$L__BB1_13;
	st.shared.u32 	[%r3], %r9;
$L__BB1_13:
	bar.sync 	0;
	ld.shared.u32 	%r69, [%r2+20];
	ld.shared.u32 	%r70, [%r4+640];
	add.s32 	%r10, %r70, %r69;
	ld.shared.u32 	%r71, [%r3];
	setp.le.s32 	%p8, %r71, %r10;
	@%p8 bra 	$L__BB1_15;
	st.shared.u32 	[%r3], %r10;
$L__BB1_15:
	bar.sync 	0;
	ld.shared.u32 	%r72, [%r2+24];
	ld.shared.u32 	%r73, [%r4+768];
	add.s32 	%r11, %r73, %r72;
	ld.shared.u32 	%r74, [%r3];
	setp.le.s32 	%p9, %r74, %r11;
	@%p9 bra 	$L__BB1_17;
	st.shared.u32 	[%r3], %r11;
$L__BB1_17:
	bar.sync 	0;
	ld.shared.u32 	%r75, [%r2+28];
	ld.shared.u32 	%r76, [%r4+896];
	add.s32 	%r12, %r76, %r75;
	ld.shared.u32 	%r77, [%r3];
	setp.le.s32 	%p10, %r77, %r12;
	@%p10 bra 	$L__BB1_19;
	st.shared.u32 	[%r3], %r12;
$L__BB1_19:
	bar.sync 	0;
	ld.shared.u32 	%r78, [%r2+32];
	ld.shared.u32 	%r79, [%r4+1024];
	add.s32 	%r13, %r79, %r78;
	ld.shared.u32 	%r80, [%r3];
	setp.le.s32 	%p11, %r80, %r13;
	@%p11 bra 	$L__BB1_21;
	st.shared.u32 	[%r3], %r13;
$L__BB1_21:
	bar.sync 	0;
	ld.shared.u32 	%r81, [%r2+36];
	ld.shared.u32 	%r82, [%r4+1152];
	add.s32 	%r14, %r82, %r81;
	ld.shared.u32 	%r83, [%r3];
	setp.le.s32 	%p12, %r83, %r14;
	@%p12 bra 	$L__BB1_23;
	st.shared.u32 	[%r3], %r14;
$L__BB1_23:
	bar.sync 	0;
	ld.shared.u32 	%r84, [%r2+40];
	ld.shared.u32 	%r85, [%r4+1280];
	add.s32 	%r15, %r85, %r84;
	ld.shared.u32 	%r86, [%r3];
	setp.le.s32 	%p13, %r86, %r15;
	@%p13 bra 	$L__BB1_25;
	st.shared.u32 	[%r3], %r15;
$L__BB1_25:
	bar.sync 	0;
	ld.shared.u32 	%r87, [%r2+44];
	ld.shared.u32 	%r88, [%r4+1408];
	add.s32 	%r16, %r88, %r87;
	ld.shared.u32 	%r89, [%r3];
	setp.le.s32 	%p14, %r89, %r16;
	@%p14 bra 	$L__BB1_27;
	st.shared.u32 	[%r3], %r16;
$L__BB1_27:
	bar.sync 	0;
	ld.shared.u32 	%r90, [%r2+48];
	ld.shared.u32 	%r91, [%r4+1536];
	add.s32 	%r17, %r91, %r90;
	ld.shared.u32 	%r92, [%r3];
	setp.le.s32 	%p15, %r92, %r17;
	@%p15 bra 	$L__BB1_29;
	st.shared.u32 	[%r3], %r17;
$L__BB1_29:
	bar.sync 	0;
	ld.shared.u32 	%r93, [%r2+52];
	ld.shared.u32 	%r94, [%r4+1664];
	add.s32 	%r18, %r94, %r93;
	ld.shared.u32 	%r95, [%r3];
	setp.le.s32 	%p16, %r95, %r18;
	@%p16 bra 	$L__BB1_31;
	st.shared.u32 	[%r3], %r18;
$L__BB1_31:
	bar.sync 	0;
	ld.shared.u32 	%r96, [%r2+56];
	ld.shared.u32 	%r97, [%r4+1792];
	add.s32 	%r19, %r97, %r96;
	ld.shared.u32 	%r98, [%r3];
	setp.le.s32 	%p17, %r98, %r19;
	@%p17 bra 	$L__BB1_33;
	st.shared.u32 	[%r3], %r19;
$L__BB1_33:
	bar.sync 	0;
	ld.shared.u32 	%r99, [%r2+60];
	ld.shared.u32 	%r100, [%r4+1920];
	add.s32 	%r20, %r100, %r99;
	ld.shared.u32 	%r101, [%r3];
	setp.le.s32 	%p18, %r101, %r20;
	@%p18 bra 	$L__BB1_35;
	st.shared.u32 	[%r3], %r20;
$L__BB1_35:
	bar.sync 	0;
	ld.shared.u32 	%r102, [%r2+64];
	ld.shared.u32 	%r103, [%r4+2048];
	add.s32 	%r21, %r103, %r102;
	ld.shared.u32 	%r104, [%r3];
	setp.le.s32 	%p19, %r104, %r21;
	@%p19 bra 	$L__BB1_37;
	st.shared.u32 	[%r3], %r21;
$L__BB1_37:
	bar.sync 	0;
	ld.shared.u32 	%r105, [%r2+68];
	ld.shared.u32 	%r106, [%r4+2176];
	add.s32 	%r22, %r106, %r105;
	ld.shared.u32 	%r107, [%r3];
	setp.le.s32 	%p20, %r107, %r22;
	@%p20 bra 	$L__BB1_39;
	st.shared.u32 	[%r3], %r22;
$L__BB1_39:
	bar.sync 	0;
	ld.shared.u32 	%r108, [%r2+72];
	ld.shared.u32 	%r109, [%r4+2304];
	add.s32 	%r23, %r109, %r108;
	ld.shared.u32 	%r110, [%r3];
	setp.le.s32 	%p21, %r110, %r23;
	@%p21 bra 	$L__BB1_41;
	st.shared.u32 	[%r3], %r23;
$L__BB1_41:
	bar.sync 	0;
	ld.shared.u32 	%r111, [%r2+76];
	ld.shared.u32 	%r112, [%r4+2432];
	add.s32 	%r24, %r112, %r111;
	ld.shared.u32 	%r113, [%r3];
	setp.le.s32 	%p22, %r113, %r24;
	@%p22 bra 	$L__BB1_43;
	st.shared.u32 	[%r3], %r24;
$L__BB1_43:
	bar.sync 	0;
	ld.shared.u32 	%r114, [%r2+80];
	ld.shared.u32 	%r115, [%r4+2560];
	add.s32 	%r25, %r115, %r114;
	ld.shared.u32 	%r116, [%r3];
	setp.le.s32 	%p23, %r116, %r25;
	@%p23 bra 	$L__BB1_45;
	st.shared.u32 	[%r3], %r25;
$L__BB1_45:
	bar.sync 	0;
	ld.shared.u32 	%r117, [%r2+84];
	ld.shared.u32 	%r118, [%r4+2688];
	add.s32 	%r26, %r118, %r117;
	ld.shared.u32 	%r119, [%r3];
	setp.le.s32 	%p24, %r119, %r26;
	@%p24 bra 	$L__BB1_47;
	st.shared.u32 	[%r3], %r26;
$L__BB1_47:
	bar.sync 	0;
	ld.shared.u32 	%r120, [%r2+88];
	ld.shared.u32 	%r121, [%r4+2816];
	add.s32 	%r27, %r121, %r120;
	ld.shared.u32 	%r122, [%r3];
	setp.le.s32 	%p25, %r122, %r27;
	@%p25 bra 	$L__BB1_49;
	st.shared.u32 	[%r3], %r27;
$L__BB1_49:
	bar.sync 	0;
	ld.shared.u32 	%r123, [%r2+92];
	ld.shared.u32 	%r124, [%r4+2944];
	add.s32 	%r28, %r124, %r123;
	ld.shared.u32 	%r125, [%r3];
	setp.le.s32 	%p26, %r125, %r28;
	@%p26 bra 	$L__BB1_51;
	st.shared.u32 	[%r3], %r28;
$L__BB1_51:
	bar.sync 	0;
	ld.shared.u32 	%r126, [%r2+96];
	ld.shared.u32 	%r127, [%r4+3072];
	add.s32 	%r29, %r127, %r126;
	ld.shared.u32 	%r128, [%r3];
	setp.le.s32 	%p27, %r128, %r29;
	@%p27 bra 	$L__BB1_53;
	st.shared.u32 	[%r3], %r29;
$L__BB1_53:
	bar.sync 	0;
	ld.shared.u32 	%r129, [%r2+100];
	ld.shared.u32 	%r130, [%r4+3200];
	add.s32 	%r30, %r130, %r129;
	ld.shared.u32 	%r131, [%r3];
	setp.le.s32 	%p28, %r131, %r30;
	@%p28 bra 	$L__BB1_55;
	st.shared.u32 	[%r3], %r30;
$L__BB1_55:
	bar.sync 	0;
	ld.shared.u32 	%r132, [%r2+104];
	ld.shared.u32 	%r133, [%r4+3328];
	add.s32 	%r31, %r133, %r132;
	ld.shared.u32 	%r134, [%r3];
	setp.le.s32 	%p29, %r134, %r31;
	@%p29 bra 	$L__BB1_57;
	st.shared.u32 	[%r3], %r31;
$L__BB1_57:
	bar.sync 	0;
	ld.shared.u32 	%r135, [%r2+108];
	ld.shared.u32 	%r136, [%r4+3456];
	add.s32 	%r32, %r136, %r135;
	ld.shared.u32 	%r137, [%r3];
	setp.le.s32 	%p30, %r137, %r32;
	@%p30 bra 	$L__BB1_59;
	st.shared.u32 	[%r3], %r32;
$L__BB1_59:
	bar.sync 	0;
	ld.shared.u32 	%r138, [%r2+112];
	ld.shared.u32 	%r139, [%r4+3584];
	add.s32 	%r33, %r139, %r138;
	ld.shared.u32 	%r140, [%r3];
	setp.le.s32 	%p31, %r140, %r33;
	@%p31 bra 	$L__BB1_61;
	st.shared.u32 	[%r3], %r33;
$L__BB1_61:
	bar.sync 	0;
	ld.shared.u32 	%r141, [%r2+116];
	ld.shared.u32 	%r142, [%r4+3712];
	add.s32 	%r34, %r142, %r141;
	ld.shared.u32 	%r143, [%r3];
	setp.le.s32 	%p32, %r143, %r34;
	@%p32 bra 	$L__BB1_63;
	st.shared.u32 	[%r3], %r34;
$L__BB1_63:
	bar.sync 	0;
	ld.shared.u32 	%r144, [%r2+120];
	ld.shared.u32 	%r145, [%r4+3840];
	add.s32 	%r35, %r145, %r144;
	ld.shared.u32 	%r146, [%r3];
	setp.le.s32 	%p33, %r146, %r35;
	@%p33 bra 	$L__BB1_65;
	st.shared.u32 	[%r3], %r35;
$L__BB1_65:
	bar.sync 	0;
	ld.shared.u32 	%r147, [%r2+124];
	ld.shared.u32 	%r148, [%r4+3968];
	add.s32 	%r36, %r148, %r147;
	ld.shared.u32 	%r149, [%r3];
	setp.le.s32 	%p34, %r149, %r36;
	@%p34 bra 	$L__BB1_67;
	st.shared.u32 	[%r3], %r36;
$L__BB1_67:
	bar.sync 	0;
	not.pred 	%p35, %p1;
	@%p35 bra 	$L__BB1_69;
	ld.shared.u32 	%r150, [%r3];
	st.global.u32 	[%rd1], %r150;
$L__BB1_69:
	ret;

}
	// .globl	_Z26blockedFloydWarshallPhase2iiPi
.visible .entry _Z26blockedFloydWarshallPhase2iiPi(
	.param .u32 _Z26blockedFloydWarshallPhase2iiPi_param_0,
	.param .u32 _Z26blockedFloydWarshallPhase2iiPi_param_1,
	.param .u64 .ptr .align 1 _Z26blockedFloydWarshallPhase2iiPi_param_2
)
{
	.reg .pred 	%p<72>;
	.reg .b32 	%r<300>;
	.reg .b64 	%rd<7>;
	// demoted variable
	.shared .align 4 .b8 _ZZ26blockedFloydWarshallPhase2iiPiE10cacheBaseD[4096];
	// demoted variable
	.shared .align 4 .b8 _ZZ26blockedFloydWarshallPhase2iiPiE6cacheD[4096];
	ld.param.u32 	%r76, [_Z26blockedFloydWarshallPhase2iiPi_param_0];
	ld.param.u32 	%r77, [_Z26blockedFloydWarshallPhase2iiPi_param_1];
	ld.param.u64 	%rd3, [_Z26blockedFloydWarshallPhase2iiPi_param_2];
	cvta.to.global.u64 	%rd1, %rd3;
	mov.u32 	%r1, %ctaid.x;
	setp.eq.s32 	%p2, %r1, %r77;
	@%p2 bra 	$L__BB2_140;
	mov.u32 	%r2, %tid.x;
	mov.u32 	%r3, %tid.y;
	mov.u32 	%r4, %ctaid.y;
	shl.b32 	%r78, %r77, 5;
	add.s32 	%r5, %r78, %r3;
	add.s32 	%r79, %r78, %r2;
	max.s32 	%r80, %r5, %r79;
	setp.ge.s32 	%p3, %r80, %r76;
	shl.b32 	%r81, %r3, 7;
	mov.u32 	%r82, _ZZ26blockedFloydWarshallPhase2iiPiE10cacheBaseD;
	add.s32 	%r7, %r82, %r81;
	@%p3 bra 	$L__BB2_3;
	mad.lo.s32 	%r86, %r5, %r76, %r79;
	mul.wide.s32 	%rd4, %r86, 4;
	add.s64 	%rd5, %rd1, %rd4;
	ld.global.u32 	%r87, [%rd5];
	shl.b32 	%r88, %r2, 2;
	add.s32 	%r89, %r7, %r88;
	st.shared.u32 	[%r89], %r87;
	bra.uni 	$L__BB2_4;
$L__BB2_3:
	shl.b32 	%r83, %r2, 2;
	add.s32 	%r84, %r7, %r83;
	mov.b32 	%r85, 1073741823;
	st.shared.u32 	[%r84], %r85;
$L__BB2_4:
	setp.eq.s32 	%p4, %r4, 0;
	shl.b32 	%r90, %r1, 5;
	add.s32 	%r91, %r90, %r2;
	add.s32 	%r92, %r90, %r3;
	selp.b32 	%r93, %r5, %r92, %p4;
	selp.b32 	%r94, %r91, %r79, %p4;
	mad.lo.s32 	%r96, %r93, %r76, %r94;
	max.s32 	%r97, %r93, %r94;
	setp.lt.s32 	%p1, %r97, %r76;
	setp.ge.s32 	%p5, %r97, %r76;
	mul.wide.s32 	%rd6, %r96, 4;
	add.s64 	%rd2, %rd1, %rd6;
	mov.u32 	%r99, _ZZ26blockedFloydWarshallPhase2iiPiE6cacheD;
	add.s32 	%r8, %r99, %r81;
	shl.b32 	%r100, %r2, 2;
	add.s32 	%r9, %r8, %r100;
	@%p5 bra 	$L__BB2_6;
	ld.global.u32 	%r102, [%rd2];
	st.shared.u32 	[%r9], %r102;
	bra.uni 	$L__BB2_7;
$L__BB2_6:
	mov.b32 	%r101, 1073741823;
	st.shared.u32 	[%r9], %r101;
$L__BB2_7:
	setp.eq.s32 	%p6, %r4, 0;
	bar.sync 	0;
	@%p6 bra 	$L__BB2_73;
	add.s32 	%r10, %r82, %r100;
	ld.shared.u32 	%r105, [%r8];
	ld.shared.u32 	%r106, [%r10];
	add.s32 	%r11, %r106, %r105;
	ld.shared.u32 	%r107, [%r9];
	setp.gt.s32 	%p7, %r107, %r11;
	@%p7 bra 	$L__BB2_9;
	bra.uni 	$L__BB2_10;
$L__BB2_9:
	st.shared.u32 	[%r9], %r11;
$L__BB2_10:
	bar.sync 	0;
	ld.shared.u32 	%r108, [%r8+4];
	ld.shared.u32 	%r109, [%r10+128];
	add.s32 	%r45, %r109, %r108;
	ld.shared.u32 	%r110, [%r9];
	setp.le.s32 	%p8, %r110, %r45;
	@%p8 bra 	$L__BB2_12;
	st.shared.u32 	[%r9], %r45;
$L__BB2_12:
	bar.sync 	0;
	ld.shared.u32 	%r111, [%r8+8];
	ld.shared.u32 	%r112, [%r10+256];
	add.s32 	%r46, %r112, %r111;
	ld.shared.u32 	%r113, [%r9];
	setp.le.s32 	%p9, %r113, %r46;
	@%p9 bra 	$L__BB2_14;
	st.shared.u32 	[%r9], %r46;
$L__BB2_14:
	bar.sync 	0;
	ld.shared.u32 	%r114, [%r8+12];
	ld.shared.u32 	%r115, [%r10+384];
	add.s32 	%r47, %r115, %r114;
	ld.shared.u32 	%r116, [%r9];
	setp.le.s32 	%p10, %r116, %r47;
	@%p10 bra 	$L__BB2_16;
	st.shared.u32 	[%r9], %r47;
$L__BB2_16:
	bar.sync 	0;
	ld.shared.u32 	%r117, [%r8+16];
	ld.shared.u32 	%r118, [%r10+512];
	add.s32 	%r48, %r118, %r117;
	ld.shared.u32 	%r119, [%r9];
	setp.le.s32 	%p11, %r119, %r48;
	@%p11 bra 	$L__BB2_18;
	st.shared.u32 	[%r9], %r48;
$L__BB2_18:
	bar.sync 	0;
	ld.shared.u32 	%r120, [%r8+20];
	ld.shared.u32 	%r121, [%r10+640];
	add.s32 	%r49, %r121, %r120;
	ld.shared.u32 	%r122, [%r9];
	setp.le.s32 	%p12, %r122, %r49;
	@%p12 bra 	$L__BB2_20;
	st.shared.u32 	[%r9], %r49;
$L__BB2_20:
	bar.sync 	0;
	ld.shared.u32 	%r123, [%r8+24];
	ld.shared.u32 	%r124, [%r10+768];
	add.s32 	%r50, %r124, %r123;
	ld.shared.u32 	%r125, [%r9];
	setp.le.s32 	%p13, %r125, %r50;
	@%p13 bra 	$L__BB2_22;
	st.shared.u32 	[%r9], %r50;
$L__BB2_22:
	bar.sync 	0;
	ld.shared.u32 	%r126, [%r8+28];
	ld.shared.u32 	%r127, [%r10+896];
	add.s32 	%r51, %r127, %r126;
	ld.shared.u32 	%r128, [%r9];
	setp.le.s32 	%p14, %r128, %r51;
	@%p14 bra 	$L__BB2_24;
	st.shared.u32 	[%r9], %r51;
$L__BB2_24:
	bar.sync 	0;
	ld.shared.u32 	%r129, [%r8+32];
	ld.shared.u32 	%r130, [%r10+1024];
	add.s32 	%r52, %r130, %r129;
	ld.shared.u32 	%r131, [%r9];
	setp.le.s32 	%p15, %r131, %r52;
	@%p15 bra 	$L__BB2_26;
	st.shared.u32 	[%r9], %r52;
$L__BB2_26:
	bar.sync 	0;
	ld.shared.u32 	%r132, [%r8+36];
	ld.shared.u32 	%r133, [%r10+1152];
	add.s32 	%r53, %r133, %r132;
	ld.shared.u32 	%r134, [%r9];
	setp.le.s32 	%p16, %r134, %r53;
	@%p16 bra 	$L__BB2_28;
	st.shared.u32 	[%r9], %r53;
$L__BB2_28:
	bar.sync 	0;
	ld.shared.u32 	%r135, [%r8+40];
	ld.shared.u32 	%r136, [%r10+1280];
	add.s32 	%r54, %r136, %r135;
	ld.shared.u32 	%r137, [%r9];
	setp.le.s32 	%p17, %r137, %r54;
	@%p17 bra 	$L__BB2_30;
	st.shared.u32 	[%r9], %r54;
$L__BB2_30:
	bar.sync 	0;
	ld.shared.u32 	%r138, [%r8+44];
	ld.shared.u32 	%r139, [%r10+1408];
	add.s32 	%r55, %r139, %r138;
	ld.shared.u32 	%r140, [%r9];
	setp.le.s32 	%p18, %r140, %r55;
	@%p18 bra 	$L__BB2_32;
	st.shared.u32 	[%r9], %r55;
$L__BB2_32:
	bar.sync 	0;
	ld.shared.u32 	%r141, [%r8+48];
	ld.shared.u32 	%r142, [%r10+1536];
	add.s32 	%r56, %r142, %r141;
	ld.shared.u32 	%r143, [%r9];
	setp.le.s32 	%p19, %r143, %r56;
	@%p19 bra 	$L__BB2_34;
	st.shared.u32 	[%r9], %r56;
$L__BB2_34:
	bar.sync 	0;
	ld.shared.u32 	%r144, [%r8+52];
	ld.shared.u32 	%r145, [%r10+1664];
	add.s32 	%r57, %r145, %r144;
	ld.shared.u32 	%r146, [%r9];
	setp.le.s32 	%p20, %r146, %r57;
	@%p20 bra 	$L__BB2_36;
	st.shared.u32 	[%r9], %r57;
$L__BB2_36:
	bar.sync 	0;
	ld.shared.u32 	%r147, [%r8+56];
	ld.shared.u32 	%r148, [%r10+1792];
	add.s32 	%r58, %r148, %r147;
	ld.shared.u32 	%r149, [%r9];
	setp.le.s32 	%p21, %r149, %r58;
	@%p21 bra 	$L__BB2_38;
	st.shared.u32 	[%r9], %r58;
$L__BB2_38:
	bar.sync 	0;
	ld.shared.u32 	%r150, [%r8+60];
	ld.shared.u32 	%r151, [%r10+1920];
	add.s32 	%r59, %r151, %r150;
	ld.shared.u32 	%r152, [%r9];
	setp.le.s32 	%p22, %r152, %r59;
	@%p22 bra 	$L__BB2_40;
	st.shared.u32 	[%r9], %r59;
$L__BB2_40:
	bar.sync 	0;
	ld.shared.u32 	%r153, [%r8+64];
	ld.shared.u32 	%r154, [%r10+2048];
	add.s32 	%r60, %r154, %r153;
	ld.shared.u32 	%r155, [%r9];
	setp.le.s32 	%p23, %r155, %r60;
	@%p23 bra 	$L__BB2_42;
	st.shared.u32 	[%r9], %r60;
$L__BB2_42:
	bar.sync 	0;
	ld.shared.u32 	%r156, [%r8+68];
	ld.shared.u32 	%r157, [%r10+2176];
	add.s32 	%r61, %r157, %r156;
	ld.shared.u32 	%r158, [%r9];
	setp.le.s32 	%p24, %r158, %r61;
	@%p24 bra 	$L__BB2_44;
	st.shared.u32 	[%r9], %r61;
$L__BB2_44:
	bar.sync 	0;
	ld.shared.u32 	%r159, [%r8+72];
	ld.shared.u32 	%r160, [%r10+2304];
	add.s32 	%r62, %r160, %r159;
	ld.shared.u32 	%r161, [%r9];
	setp.le.s32 	%p25, %r161, %r62;
	@%p25 bra 	$L__BB2_46;
	st.shared.u32 	[%r9], %r62;
$L__BB2_46:
	bar.sync 	0;
	ld.shared.u32 	%r162, [%r8+76];
	ld.shared.u32 	%r163, [%r10+2432];
	add.s32 	%r63, %r163, %r162;
	ld.shared.u32 	%r164, [%r9];
	setp.le.s32 	%p26, %r164, %r63;
	@%p26 bra 	$L__BB2_48;
	st.shared.u32 	[%r9], %r63;
$L__BB2_48:
	bar.sync 	0;
	ld.shared.u32 	%r165, [%r8+80];
	ld.shared.u32 	%r166, [%r10+2560];
	add.s32 	%r64, %r166, %r165;
	ld.shared.u32 	%r167, [%r9];
	setp.le.s32 	%p27, %r167, %r64;
	@%p27 bra 	$L__BB2_50;
	st.shared.u32 	[%r9], %r64;
$L__BB2_50:
	bar.sync 	0;
	ld.shared.u32 	%r168, [%r8+84];
	ld.shared.u32 	%r169, [%r10+2688];
	add.s32 	%r65, %r169, %r168;
	ld.shared.u32 	%r170, [%r9];
	setp.le.s32 	%p28, %r170, %r65;
	@%p28 bra 	$L__BB2_52;
	st.shared.u32 	[%r9], %r65;
$L__BB2_52:
	bar.sync 	0;
	ld.shared.u32 	%r171, [%r8+88];
	ld.shared.u32 	%r172, [%r10+2816];
	add.s32 	%r66, %r172, %r171;
	ld.shared.u32 	%r173, [%r9];
	setp.le.s32 	%p29, %r173, %r66;
	@%p29 bra 	$L__BB2_54;
	st.shared.u32 	[%r9], %r66;
$L__BB2_54:
	bar.sync 	0;
	ld.shared.u32 	%r174, [%r8+92];
	ld.shared.u32 	%r175, [%r10+2944];
	add.s32 	%r67, %r175, %r174;
	ld.shared.u32 	%r176, [%r9];
	setp.le.s32 	%p30, %r176, %r67;
	@%p30 bra 	$L__BB2_56;
	st.shared.u32 	[%r9], %r67;
$L__BB2_56:
	bar.sync 	0;
	ld.shared.u32 	%r177, [%r8+96];
	ld.shared.u32 	%r178, [%r10+3072];
	add.s32 	%r68, %r178, %r177;
	ld.shared.u32 	%r179, [%r9];
	setp.le.s32 	%p31, %r179, %r68;
	@%p31 bra 	$L__BB2_58;
	st.shared.u32 	[%r9], %r68;
$L__BB2_58:
	bar.sync 	0;
	ld.shared.u32 	%r180, [%r8+100];
	ld.shared.u32 	%r181, [%r10+3200];
	add.s32 	%r69, %r181, %r180;
	ld.shared.u32 	%r182, [%r9];
	setp.le.s32 	%p32, %r182, %r69;
	@%p32 bra 	$L__BB2_60;
	st.shared.u32 	[%r9], %r69;
$L__BB2_60:
	bar.sync 	0;
	ld.shared.u32 	%r183, [%r8+104];
	ld.shared.u32 	%r184, [%r10+3328];
	add.s32 	%r70, %r184, %r183;
	ld.shared.u32 	%r185, [%r9];
	setp.le.s32 	%p33, %r185, %r70;
	@%p33 bra 	$L__BB2_62;
	st.shared.u32 	[%r9], %r70;
$L__BB2_62:
	bar.sync 	0;
	ld.shared.u32 	%r186, [%r8+108];
	ld.shared.u32 	%r187, [%r10+3456];
	add.s32 	%r71, %r187, %r186;
	ld.shared.u32 	%r188, [%r9];
	setp.le.s32 	%p34, %r188, %r71;
	@%p34 bra 	$L__BB2_64;
	st.shared.u32 	[%r9], %r71;
$L__BB2_64:
	bar.sync 	0;
	ld.shared.u32 	%r189, [%r8+112];
	ld.shared.u32 	%r190, [%r10+3584];
	add.s32 	%r72, %r190, %r189;
	ld.shared.u32 	%r191, [%r9];
	setp.le.s32 	%p35, %r191, %r72;
	@%p35 bra 	$L__BB2_66;
	st.shared.u32 	[%r9], %r72;
$L__BB2_66:
	bar.sync 	0;
	ld.shared.u32 	%r192, [%r8+116];
	ld.shared.u32 	%r193, [%r10+3712];
	add.s32 	%r73, %r193, %r192;
	ld.shared.u32 	%r194, [%r9];
	setp.le.s32 	%p36, %r194, %r73;
	@%p36 bra 	$L__BB2_68;
	st.shared.u32 	[%r9], %r73;
$L__BB2_68:
	bar.sync 	0;
	ld.shared.u32 	%r195, [%r8+120];
	ld.shared.u32 	%r196, [%r10+3840];
	add.s32 	%r74, %r196, %r195;
	ld.shared.u32 	%r197, [%r9];
	setp.le.s32 	%p37, %r197, %r74;
	@%p37 bra 	$L__BB2_70;
	st.shared.u32 	[%r9], %r74;
$L__BB2_70:
	bar.sync 	0;
	ld.shared.u32 	%r198, [%r8+124];
	ld.shared.u32 	%r199, [%r10+3968];
	add.s32 	%r75, %r199, %r198;
	ld.shared.u32 	%r200, [%r9];
	setp.le.s32 	%p38, %r200, %r75;
	@%p38 bra 	$L__BB2_72;
	st.shared.u32 	[%r9], %r75;
$L__BB2_72:
	bar.sync 	0;
	bra.uni 	$L__BB2_138;
$L__BB2_73:
	add.s32 	%r12, %r99, %r100;
	ld.shared.u32 	%r203, [%r7];
	ld.shared.u32 	%r204, [%r12];
	add.s32 	%r13, %r204, %r203;
	ld.shared.u32 	%r205, [%r9];
	setp.le.s32 	%p39, %r205, %r13;
	@%p39 bra 	$L__BB2_75;
	st.shared.u32 	[%r9], %r13;
$L__BB2_75:
	bar.sync 	0;
	ld.shared.u32 	%r206, [%r7+4];
	ld.shared.u32 	%r207, [%r12+128];
	add.s32 	%r14, %r207, %r206;
	ld.shared.u32 	%r208, [%r9];
	setp.le.s32 	%p40, %r208, %r14;
	@%p40 bra 	$L__BB2_77;
	st.shared.u32 	[%r9], %r14;
$L__BB2_77:
	bar.sync 	0;
	ld.shared.u32 	%r209, [%r7+8];
	ld.shared.u32 	%r210, [%r12+256];
	add.s32 	%r15, %r210, %r209;
	ld.shared.u32 	%r211, [%r9];
	setp.le.s32 	%p41, %r211, %r15;
	@%p41 bra 	$L__BB2_79;
	st.shared.u32 	[%r9], %r15;
$L__BB2_79:
	bar.sync 	0;
	ld.shared.u32 	%r212, [%r7+12];
	ld.shared.u32 	%r213, [%r12+384];
	add.s32 	%r16, %r213, %r212;
	ld.shared.u32 	%r214, [%r9];
	setp.le.s32 	%p42, %r214, %r16;
	@%p42 bra 	$L__BB2_81;
	st.shared.u32 	[%r9], %r16;
$L__BB2_81:
	bar.sync 	0;
	ld.shared.u32 	%r215, [%r7+16];
	ld.shared.u32 	%r216, [%r12+512];
	add.s32 	%r17, %r216, %r215;
	ld.shared.u32 	%r217, [%r9];
	setp.le.s32 	%p43, %r217, %r17;
	@%p43 bra 	$L__BB2_83;
	st.shared.u32 	[%r9], %r17;
$L__BB2_83:
	bar.sync 	0;
	ld.shared.u32 	%r218, [%r7+20];
	ld.shared.u32 	%r219, [%r12+640];
	add.s32 	%r18, %r219, %r218;
	ld.shared.u32 	%r220, [%r9];
	setp.le.s32 	%p44, %r220, %r18;
	@%p44 bra 	$L__BB2_85;
	st.shared.u32 	[%r9], %r18;
$L__BB2_85:
	bar.sync 	0;
	ld.shared.u32 	%r221, [%r7+24];
	ld.shared.u32 	%r222, [%r12+768];
	add.s32 	%r19, %r222, %r221;
	ld.shared.u32 	%r223, [%r9];
	setp.le.s32 	%p45, %r223, %r19;
	@%p45 bra 	$L__BB2_87;
	st.shared.u32 	[%r9], %r19;
$L__BB2_87:
	bar.sync 	0;
	ld.shared.u32 	%r224, [%r7+28];
	ld.shared.u32 	%r225, [%r12+896];
	add.s32 	%r20, %r225, %r224;
	ld.shared.u32 	%r226, [%r9];
	setp.le.s32 	%p46, %r226, %r20;
	@%p46 bra 	$L__BB2_89;
	st.shared.u32 	[%r9], %r20;
$L__BB2_89:
	bar.sync 	0;
	ld.shared.u32 	%r227, [%r7+32];
	ld.shared.u32 	%r228, [%r12+1024];
	add.s32 	%r21, %r228, %r227;
	ld.shared.u32 	%r229, [%r9];
	setp.le.s32 	%p47, %r229, %r21;
	@%p47 bra 	$L__BB2_91;
	st.shared.u32 	[%r9], %r21;
$L__BB2_91:
	bar.sync 	0;
	ld.shared.u32 	%r230, [%r7+36];
	ld.shared.u32 	%r231, [%r12+1152];
	add.s32 	%r22, %r231, %r230;
	ld.shared.u32 	%r232, [%r9];
	setp.le.s32 	%p48, %r232, %r22;
	@%p48 bra 	$L__BB2_93;
	st.shared.u32 	[%r9], %r22;
$L__BB2_93:
	bar.sync 	0;
	ld.shared.u32 	%r233, [%r7+40];
	ld.shared.u32 	%r234, [%r12+1280];
	add.s32 	%r23, %r234, %r233;
	ld.shared.u32 	%r235, [%r9];
	setp.le.s32 	%p49, %r235, %r23;
	@%p49 bra 	$L__BB2_95;
	st.shared.u32 	[%r9], %r23;
$L__BB2_95:
	bar.sync 	0;
	ld.shared.u32 	%r236, [%r7+44];
	ld.shared.u32 	%r237, [%r12+1408];
	add.s32 	%r24, %r237, %r236;
	ld.shared.u32 	%r238, [%r9];
	setp.le.s32 	%p50, %r238, %r24;
	@%p50 bra 	$L__BB2_97;
	st.shared.u32 	[%r9], %r24;
$L__BB2_97:
	bar.sync 	0;
	ld.shared.u32 	%r239, [%r7+48];
	ld.shared.u32 	%r240, [%r12+1536];
	add.s32 	%r25, %r240, %r239;
	ld.shared.u32 	%r241, [%r9];
	setp.le.s32 	%p51, %r241, %r25;
	@%p51 bra 	$L__BB2_99;
	st.shared.u32 	[%r9], %r25;
$L__BB2_99:
	bar.sync 	0;
	ld.shared.u32 	%r242, [%r7+52];
	ld.shared.u32 	%r243, [%r12+1664];
	add.s32 	%r26, %r243, %r242;
	ld.shared.u32 	%r244, [%r9];
	setp.le.s32 	%p52, %r244, %r26;
	@%p52 bra 	$L__BB2_101;
	st.shared.u32 	[%r9], %r26;
$L__BB2_101:
	bar.sync 	0;
	ld.shared.u32 	%r245, [%r7+56];
	ld.shared.u32 	%r246, [%r12+1792];
	add.s32 	%r27, %r246, %r245;
	ld.shared.u32 	%r247, [%r9];
	setp.le.s32 	%p53, %r247, %r27;
	@%p53 bra 	$L__BB2_103;
	st.shared.u32 	[%r9], %r27;
$L__BB2_103:
	bar.sync 	0;
	ld.shared.u32 	%r248, [%r7+60];
	ld.shared.u32 	%r249, [%r12+1920];
	add.s32 	%r28, %r249, %r248;
	ld.shared.u32 	%r250, [%r9];
	setp.le.s32 	%p54, %r250, %r28;
	@%p54 bra 	$L__BB2_105;
	st.shared.u32 	[%r9], %r28;
$L__BB2_105:
	bar.sync 	0;
	ld.shared.u32 	%r251, [%r7+64];
	ld.shared.u32 	%r252, [%r12+2048];
	add.s32 	%r29, %r252, %r251;
	ld.shared.u32 	%r253, [%r9];
	setp.le.s32 	%p55, %r253, %r29;
	@%p55 bra 	$L__BB2_107;
	st.shared.u32 	[%r9], %r29;
$L__BB2_107:
	bar.sync 	0;
	ld.shared.u32 	%r254, [%r7+68];
	ld.shared.u32 	%r255, [%r12+2176];
	add.s32 	%r30, %r255, %r254;
	ld.shared.u32 	%r256, [%r9];
	setp.le.s32 	%p56, %r256, %r30;
	@%p56 bra 	$L__BB2_109;
	st.shared.u32 	[%r9], %r30;
$L__BB2_109:
	bar.sync 	0;
	ld.shared.u32 	%r257, [%r7+72];
	ld.shared.u32 	%r258, [%r12+2304];
	add.s32 	%r31, %r258, %r257;
	ld.shared.u32 	%r259, [%r9];
	setp.le.s32 	%p57, %r259, %r31;
	@%p57 bra 	$L__BB2_111;
	st.shared.u32 	[%r9], %r31;
$L__BB2_111:
	bar.sync 	0;
	ld.shared.u32 	%r260, [%r7+76];
	ld.shared.u32 	%r261, [%r12+2432];
	add.s32 	%r32, %r261, %r260;
	ld.shared.u32 	%r262, [%r9];
	setp.le.s32 	%p58, %r262, %r32;
	@%p58 bra 	$L__BB2_113;
	st.shared.u32 	[%r9], %r32;
$L__BB2_113:
	bar.sync 	0;
	ld.shared.u32 	%r263, [%r7+80];
	ld.shared.u32 	%r264, [%r12+2560];
	add.s32 	%r33, %r264, %r263;
	ld.shared.u32 	%r265, [%r9];
	setp.le.s32 	%p59, %r265, %r33;
	@%p59 bra 	$L__BB2_115;
	st.shared.u32 	[%r9], %r33;
$L__BB2_115:
	bar.sync 	0;
	ld.shared.u32 	%r266, [%r7+84];
	ld.shared.u32 	%r267, [%r12+2688];
	add.s32 	%r34, %r267, %r266;
	ld.shared.u32 	%r268, [%r9];
	setp.le.s32 	%p60, %r268, %r34;
	@%p60 bra 	$L__BB2_117;
	st.shared.u32 	[%r9], %r34;
$L__BB2_117:
	bar.sync 	0;
	ld.shared.u32 	%r269, [%r7+88];
	ld.shared.u32 	%r270, [%r12+2816];
	add.s32 	%r35, %r270, %r269;
	ld.shared.u32 	%r271, [%r9];
	setp.le.s32 	%p61, %r271, %r35;
	@%p61 bra 	$L__BB2_119;
	st.shared.u32 	[%r9], %r35;
$L__BB2_119:
	bar.sync 	0;
	ld.shared.u32 	%r272, [%r7+92];
	ld.shared.u32 	%r273, [%r12+2944];
	add.s32 	%r36, %r273, %r272;
	ld.shared.u32 	%r274, [%r9];
	setp.le.s32 	%p62, %r274, %r36;
	@%p62 bra 	$L__BB2_121;
	st.shared.u32 	[%r9], %r36;
$L__BB2_121:
	bar.sync 	0;
	ld.shared.u32 	%r275, [%r7+96];
	ld.shared.u32 	%r276, [%r12+3072];
	add.s32 	%r37, %r276, %r275;
	ld.shared.u32 	%r277, [%r9];
	setp.le.s32 	%p63, %r277, %r37;
	@%p63 bra 	$L__BB2_123;
	st.shared.u32 	[%r9], %r37;
$L__BB2_123:
	bar.sync 	0;
	ld.shared.u32 	%r278, [%r7+100];
	ld.shared.u32 	%r279, [%r12+3200];
	add.s32 	%r38, %r279, %r278;
	ld.shared.u32 	%r280, [%r9];
	setp.le.s32 	%p64, %r280, %r38;
	@%p64 bra 	$L__BB2_125;
	st.shared.u32 	[%r9], %r38;
$L__BB2_125:
	bar.sync 	0;
	ld.shared.u32 	%r281, [%r7+104];
	ld.shared.u32 	%r282, [%r12+3328];
	add.s32 	%r39, %r282, %r281;
	ld.shared.u32 	%r283, [%r9];
	setp.le.s32 	%p65, %r283, %r39;
	@%p65 bra 	$L__BB2_127;
	st.shared.u32 	[%r9], %r39;
$L__BB2_127:
	bar.sync 	0;
	ld.shared.u32 	%r284, [%r7+108];
	ld.shared.u32 	%r285, [%r12+3456];
	add.s32 	%r40, %r285, %r284;
	ld.shared.u32 	%r286, [%r9];
	setp.le.s32 	%p66, %r286, %r40;
	@%p66 bra 	$L__BB2_129;
	st.shared.u32 	[%r9], %r40;
$L__BB2_129:
	bar.sync 	0;
	ld.shared.u32 	%r287, [%r7+112];
	ld.shared.u32 	%r288, [%r12+3584];
	add.s32 	%r41, %r288, %r287;
	ld.shared.u32 	%r289, [%r9];
	setp.le.s32 	%p67, %r289, %r41;
	@%p67 bra 	$L__BB2_131;
	st.shared.u32 	[%r9], %r41;
$L__BB2_131:
	bar.sync 	0;
	ld.shared.u32 	%r290, [%r7+116];
	ld.shared.u32 	%r291, [%r12+3712];
	add.s32 	%r42, %r291, %r290;
	ld.shared.u32 	%r292, [%r9];
	setp.le.s32 	%p68, %r292, %r42;
	@%p68 bra 	$L__BB2_133;
	st.shared.u32 	[%r9], %r42;
$L__BB2_133:
	bar.sync 	0;
	ld.shared.u32 	%r293, [%r7+120];
	ld.shared.u32 	%r294, [%r12+3840];
	add.s32 	%r43, %r294, %r293;
	ld.shared.u32 	%r295, [%r9];
	setp.le.s32 	%p69, %r295, %r43;
	@%p69 bra 	$L__BB2_135;
	st.shared.u32 	[%r9], %r43;
$L__BB2_135:
	bar.sync 	0;
	ld.shared.u32 	%r296, [%r7+124];
	ld.shared.u32 	%r297, [%r12+3968];
	add.s32 	%r44, %r297, %r296;
	ld.shared.u32 	%r298, [%r9];
	setp.le.s32 	%p70, %r298, %r44;
	@%p70 bra 	$L__BB2_137;
	st.shared.u32 	[%r9], %r44;
$L__BB2_137:
	bar.sync 	0;
$L__BB2_138:
	not.pred 	%p71, %p1;
	@%p71 bra 	$L__BB2_140;
	ld.shared.u32 	%r299, [%r9];
	st.global.u32 	[%rd2], %r299;
$L__BB2_140:
	ret;

}
	// .globl	_Z26blockedFloydWarshallPhase3iiPi
.visible .entry _Z26blockedFloydWarshallPhase3iiPi(
	.param .u32 _Z26blockedFloydWarshallPhase3iiPi_param_0,
	.param .u32 _Z26blockedFloydWarshallPhase3iiPi_param_1,
	.param .u64 .ptr .align 1 _Z26blockedFloydWarshallPhase3iiPi_param_2
)
{
	.reg .pred 	%p<7>;
	.reg .b32 	%r<175>;
	.reg .b64 	%rd<9>;
	// demoted variable
	.shared .align 4 .b8 _ZZ26blockedFloydWarshallPhase3iiPiE13cacheBaseColD[4096];
	// demoted variable
	.shared .align 4 .b8 _ZZ26blockedFloydWarshallPhase3iiPiE13cacheBaseRowD[4096];
	ld.param.u32 	%r12, [_Z26blockedFloydWarshallPhase3iiPi_param_0];
	ld.param.u32 	%r13, [_Z26blockedFloydWarshallPhase3iiPi_param_1];
	ld.param.u64 	%rd2, [_Z26blockedFloydWarshallPhase3iiPi_param_2];
	cvta.to.global.u64 	%rd1, %rd2;
	mov.u32 	%r1, %ctaid.x;
	setp.eq.s32 	%p1, %r1, %r13;
	mov.u32 	%r2, %ctaid.y;
	setp.eq.s32 	%p2, %r2, %r13;
	or.pred  	%p3, %p1, %p2;
	@%p3 bra 	$L__BB3_9;
	mov.u32 	%r3, %tid.x;
	mov.u32 	%r4, %tid.y;
	shl.b32 	%r14, %r2, 5;
	add.s32 	%r5, %r14, %r4;
	shl.b32 	%r15, %r1, 5;
	add.s32 	%r6, %r15, %r3;
	mul.lo.s32 	%r7, %r5, %r12;
	shl.b32 	%r8, %r13, 5;
	add.s32 	%r16, %r8, %r3;
	max.s32 	%r17, %r5, %r16;
	setp.ge.s32 	%p4, %r17, %r12;
	shl.b32 	%r18, %r4, 7;
	mov.u32 	%r19, _ZZ26blockedFloydWarshallPhase3iiPiE13cacheBaseColD;
	add.s32 	%r10, %r19, %r18;
	@%p4 bra 	$L__BB3_3;
	add.s32 	%r23, %r16, %r7;
	mul.wide.s32 	%rd3, %r23, 4;
	add.s64 	%rd4, %rd1, %rd3;
	ld.global.u32 	%r24, [%rd4];
	shl.b32 	%r25, %r3, 2;
	add.s32 	%r26, %r10, %r25;
	st.shared.u32 	[%r26], %r24;
	bra.uni 	$L__BB3_4;
$L__BB3_3:
	shl.b32 	%r20, %r3, 2;
	add.s32 	%r21, %r10, %r20;
	mov.b32 	%r22, 1073741823;
	st.shared.u32 	[%r21], %r22;
$L__BB3_4:
	add.s32 	%r11, %r8, %r4;
	max.s32 	%r27, %r6, %r11;
	setp.ge.s32 	%p5, %r27, %r12;
	@%p5 bra 	$L__BB3_6;
	mad.lo.s32 	%r34, %r11, %r12, %r6;
	mul.wide.s32 	%rd5, %r34, 4;
	add.s64 	%rd6, %rd1, %rd5;
	ld.global.u32 	%r35, [%rd6];
	mov.u32 	%r37, _ZZ26blockedFloydWarshallPhase3iiPiE13cacheBaseRowD;
	add.s32 	%r38, %r37, %r18;
	shl.b32 	%r39, %r3, 2;
	add.s32 	%r40, %r38, %r39;
	st.shared.u32 	[%r40], %r35;
	bra.uni 	$L__BB3_7;
$L__BB3_6:
	mov.u32 	%r29, _ZZ26blockedFloydWarshallPhase3iiPiE13cacheBaseRowD;
	add.s32 	%r30, %r29, %r18;
	shl.b32 	%r31, %r3, 2;
	add.s32 	%r32, %r30, %r31;
	mov.b32 	%r33, 1073741823;
	st.shared.u32 	[%r32], %r33;
$L__BB3_7:
	bar.sync 	0;
	max.s32 	%r41, %r5, %r6;
	setp.ge.s32 	%p6, %r41, %r12;
	@%p6 bra 	$L__BB3_9;
	add.s32 	%r42, %r7, %r6;
	mul.wide.s32 	%rd7, %r42, 4;
	add.s64 	%rd8, %rd1, %rd7;
	shl.b32 	%r43, %r3, 2;
	mov.u32 	%r44, _ZZ26blockedFloydWarshallPhase3iiPiE13cacheBaseRowD;
	add.s32 	%r45, %r44, %r43;
	ld.global.u32 	%r46, [%rd8];
	ld.shared.u32 	%r47, [%r10];
	ld.shared.u32 	%r48, [%r45];
	add.s32 	%r49, %r48, %r47;
	min.s32 	%r50, %r46, %r49;
	ld.shared.u32 	%r51, [%r10+4];
	ld.shared.u32 	%r52, [%r45+128];
	add.s32 	%r53, %r52, %r51;
	min.s32 	%r54, %r50, %r53;
	ld.shared.u32 	%r55, [%r10+8];
	ld.shared.u32 	%r56, [%r45+256];
	add.s32 	%r57, %r56, %r55;
	min.s32 	%r58, %r54, %r57;
	ld.shared.u32 	%r59, [%r10+12];
	ld.shared.u32 	%r60, [%r45+384];
	add.s32 	%r61, %r60, %r59;
	min.s32 	%r62, %r58, %r61;
	ld.shared.u32 	%r63, [%r10+16];
	ld.shared.u32 	%r64, [%r45+512];
	add.s32 	%r65, %r64, %r63;
	min.s32 	%r66, %r62, %r65;
	ld.shared.u32 	%r67, [%r10+20];
	ld.shared.u32 	%r68, [%r45+640];
	add.s32 	%r69, %r68, %r67;
	min.s32 	%r70, %r66, %r69;
	ld.shared.u32 	%r71, [%r10+24];
	ld.shared.u32 	%r72, [%r45+768];
	add.s32 	%r73, %r72, %r71;
	min.s32 	%r74, %r70, %r73;
	ld.shared.u32 	%r75, [%r10+28];
	ld.shared.u32 	%r76, [%r45+896];
	add.s32 	%r77, %r76, %r75;
	min.s32 	%r78, %r74, %r77;
	ld.shared.u32 	%r79, [%r10+32];
	ld.shared.u32 	%r80, [%r45+1024];
	add.s32 	%r81, %r80, %r79;
	min.s32 	%r82, %r78, %r81;
	ld.shared.u32 	%r83, [%r10+36];
	ld.shared.u32 	%r84, [%r45+1152];
	add.s32 	%r85, %r84, %r83;
	min.s32 	%r86, %r82, %r85;
	ld.shared.u32 	%r87, [%r10+40];
	ld.shared.u32 	%r88, [%r45+1280];
	add.s32 	%r89, %r88, %r87;
	min.s32 	%r90, %r86, %r89;
	ld.shared.u32 	%r91, [%r10+44];
	ld.shared.u32 	%r92, [%r45+1408];
	add.s32 	%r93, %r92, %r91;
	min.s32 	%r94, %r90, %r93;
	ld.shared.u32 	%r95, [%r10+48];
	ld.shared.u32 	%r96, [%r45+1536];
	add.s32 	%r97, %r96, %r95;
	min.s32 	%r98, %r94, %r97;
	ld.shared.u32 	%r99, [%r10+52];
	ld.shared.u32 	%r100, [%r45+1664];
	add.s32 	%r101, %r100, %r99;
	min.s32 	%r102, %r98, %r101;
	ld.shared.u32 	%r103, [%r10+56];
	ld.shared.u32 	%r104, [%r45+1792];
	add.s32 	%r105, %r104, %r103;
	min.s32 	%r106, %r102, %r105;
	ld.shared.u32 	%r107, [%r10+60];
	ld.shared.u32 	%r108, [%r45+1920];
	add.s32 	%r109, %r108, %r107;
	min.s32 	%r110, %r106, %r109;
	ld.shared.u32 	%r111, [%r10+64];
	ld.shared.u32 	%r112, [%r45+2048];
	add.s32 	%r113, %r112, %r111;
	min.s32 	%r114, %r110, %r113;
	ld.shared.u32 	%r115, [%r10+68];
	ld.shared.u32 	%r116, [%r45+2176];
	add.s32 	%r117, %r116, %r115;
	min.s32 	%r118, %r114, %r117;
	ld.shared.u32 	%r119, [%r10+72];
	ld.shared.u32 	%r120, [%r45+2304];
	add.s32 	%r121, %r120, %r119;
	min.s32 	%r122, %r118, %r121;
	ld.shared.u32 	%r123, [%r10+76];
	ld.shared.u32 	%r124, [%r45+2432];
	add.s32 	%r125, %r124, %r123;
	min.s32 	%r126, %r122, %r125;
	ld.shared.u32 	%r127, [%r10+80];
	ld.shared.u32 	%r128, [%r45+2560];
	add.s32 	%r129, %r128, %r127;
	min.s32 	%r130, %r126, %r129;
	ld.shared.u32 	%r131, [%r10+84];
	ld.shared.u32 	%r132, [%r45+2688];
	add.s32 	%r133, %r132, %r131;
	min.s32 	%r134, %r130, %r133;
	ld.shared.u32 	%r135, [%r10+88];
	ld.shared.u32 	%r136, [%r45+2816];
	add.s32 	%r137, %r136, %r135;
	min.s32 	%r138, %r134, %r137;
	ld.shared.u32 	%r139, [%r10+92];
	ld.shared.u32 	%r140, [%r45+2944];
	add.s32 	%r141, %r140, %r139;
	min.s32 	%r142, %r138, %r141;
	ld.shared.u32 	%r143, [%r10+96];
	ld.shared.u32 	%r144, [%r45+3072];
	add.s32 	%r145, %r144, %r143;
	min.s32 	%r146, %r142, %r145;
	ld.shared.u32 	%r147, [%r10+100];
	ld.shared.u32 	%r148, [%r45+3200];
	add.s32 	%r149, %r148, %r147;
	min.s32 	%r150, %r146, %r149;
	ld.shared.u32 	%r151, [%r10+104];
	ld.shared.u32 	%r152, [%r45+3328];
	add.s32 	%r153, %r152, %r151;
	min.s32 	%r154, %r150, %r153;
	ld.shared.u32 	%r155, [%r10+108];
	ld.shared.u32 	%r156, [%r45+3456];
	add.s32 	%r157, %r156, %r155;
	min.s32 	%r158, %r154, %r157;
	ld.shared.u32 	%r159, [%r10+112];
	ld.shared.u32 	%r160, [%r45+3584];
	add.s32 	%r161, %r160, %r159;
	min.s32 	%r162, %r158, %r161;
	ld.shared.u32 	%r163, [%r10+116];
	ld.shared.u32 	%r164, [%r45+3712];
	add.s32 	%r165, %r164, %r163;
	min.s32 	%r166, %r162, %r165;
	ld.shared.u32 	%r167, [%r10+120];
	ld.shared.u32 	%r168, [%r45+3840];
	add.s32 	%r169, %r168, %r167;
	min.s32 	%r170, %r166, %r169;
	ld.shared.u32 	%r171, [%r10+124];
	ld.shared.u32 	%r172, [%r45+3968];
	add.s32 	%r173, %r172, %r171;
	min.s32 	%r174, %r170, %r173;
	st.global.u32 	[%rd8], %r174;
$L__BB3_9:
	ret;

}


// ===== COMPILED SASS (sm_100) =====

	.target	sm_100

	.elftype	@"ET_EXEC"


//--------------------- .note.nv.tkinfo           --------------------------
	.section	.note.nv.tkinfo,"",@"SHT_NOTE"
	.sectionflags	@"SHF_NOTE_NV_TKINFO"
	.tkinfo
        /*0018*/ 	.word	0x00000002
        /*0030*/ 	.string	""
        /*0030*/ 	.string	"ptxas"
        /*0030*/ 	.string	"Cuda compilation tools, release 13.0, V13.0.88"
        /*0030*/ 	.string	"Build cuda_13.0.r13.0/compiler.36424714_0"
        /*0030*/ 	.string	"-arch sm_100 -m 64 "



//--------------------- .note.nv.cuinfo           --------------------------
	.section	.note.nv.cuinfo,"",@"SHT_NOTE"
	.sectionflags	@"SHF_NOTE_NV_CUINFO"
        /*0018*/ 	.short	0x0002
        /*001a*/ 	.short	0x0064
        /*001c*/ 	.short	0x0082
	.zero		2


//--------------------- .nv.info                  --------------------------
	.section	.nv.info,"",@"SHT_CUDA_INFO"
	.align	4


	//----- nvinfo : EIATTR_REGCOUNT
	.align		4
        /*0000*/ 	.byte	0x04, 0x2f
        /*0002*/ 	.short	(.L_1 - .L_0)
	.align		4
.L_0:
        /*0004*/ 	.word	index@(_Z18naiveFloydWarshalliiPi)
        /*0008*/ 	.word	0x00000010


	//----- nvinfo : EIATTR_FRAME_SIZE
	.align		4
.L_1:
        /*000c*/ 	.byte	0x04, 0x11
        /*000e*/ 	.short	(.L_3 - .L_2)
	.align		4
.L_2:
        /*0010*/ 	.word	index@(_Z18naiveFloydWarshalliiPi)
        /*0014*/ 	.word	0x00000000


	//----- nvinfo : EIATTR_REGCOUNT
	.align		4
.L_3:
        /*0018*/ 	.byte	0x04, 0x2f
        /*001a*/ 	.short	(.L_5 - .L_4)
	.align		4
.L_4:
        /*001c*/ 	.word	index@(_Z26blockedFloydWarshallPhase1iiPi)
        /*0020*/ 	.word	0x00000010


	//----- nvinfo : EIATTR_FRAME_SIZE
	.align		4
.L_5:
        /*0024*/ 	.byte	0x04, 0x11
        /*0026*/ 	.short	(.L_7 - .L_6)
	.align		4
.L_6:
        /*0028*/ 	.word	index@(_Z26blockedFloydWarshallPhase1iiPi)
        /*002c*/ 	.word	0x00000000


	//----- nvinfo : EIATTR_REGCOUNT
	.align		4
.L_7:
        /*0030*/ 	.byte	0x04, 0x2f
        /*0032*/ 	.short	(.L_9 - .L_8)
	.align		4
.L_8:
        /*0034*/ 	.word	index@(_Z26blockedFloydWarshallPhase2iiPi)
        /*0038*/ 	.word	0x00000010


	//----- nvinfo : EIATTR_FRAME_SIZE
	.align		4
.L_9:
        /*003c*/ 	.byte	0x04, 0x11
        /*003e*/ 	.short	(.L_11 - .L_10)
	.align		4
.L_10:
        /*0040*/ 	.word	index@(_Z26blockedFloydWarshallPhase2iiPi)
        /*0044*/ 	.word	0x00000000


	//----- nvinfo : EIATTR_REGCOUNT
	.align		4
.L_11:
        /*0048*/ 	.byte	0x04, 0x2f
        /*004a*/ 	.short	(.L_13 - .L_12)
	.align		4
.L_12:
        /*004c*/ 	.word	index@(_Z26blockedFloydWarshallPhase3iiPi)
        /*0050*/ 	.word	0x00000020


	//----- nvinfo : EIATTR_FRAME_SIZE
	.align		4
.L_13:
        /*0054*/ 	.byte	0x04, 0x11
        /*0056*/ 	.short	(.L_15 - .L_14)
	.align		4
.L_14:
        /*0058*/ 	.word	index@(_Z26blockedFloydWarshallPhase3iiPi)
        /*005c*/ 	.word	0x00000000


	//----- nvinfo : EIATTR_MIN_STACK_SIZE
	.align		4
.L_15:
        /*0060*/ 	.byte	0x04, 0x12
        /*0062*/ 	.short	(.L_17 - .L_16)
	.align		4
.L_16:
        /*0064*/ 	.word	index@(_Z26blockedFloydWarshallPhase3iiPi)
        /*0068*/ 	.word	0x00000000


	//----- nvinfo : EIATTR_MIN_STACK_SIZE
	.align		4
.L_17:
        /*006c*/ 	.byte	0x04, 0x12
        /*006e*/ 	.short	(.L_19 - .L_18)
	.align		4
.L_18:
        /*0070*/ 	.word	index@(_Z26blockedFloydWarshallPhase2iiPi)
        /*0074*/ 	.word	0x00000000


	//----- nvinfo : EIATTR_MIN_STACK_SIZE
	.align		4
.L_19:
        /*0078*/ 	.byte	0x04, 0x12
        /*007a*/ 	.short	(.L_21 - .L_20)
	.align		4
.L_20:
        /*007c*/ 	.word	index@(_Z26blockedFloydWarshallPhase1iiPi)
        /*0080*/ 	.word	0x00000000


	//----- nvinfo : EIATTR_MIN_STACK_SIZE
	.align		4
.L_21:
        /*0084*/ 	.byte	0x04, 0x12
        /*0086*/ 	.short	(.L_23 - .L_22)
	.align		4
.L_22:
        /*0088*/ 	.word	index@(_Z18naiveFloydWarshalliiPi)
        /*008c*/ 	.word	0x00000000
.L_23:


//--------------------- .nv.compat                --------------------------
	.section	.nv.compat,"",@"SHT_CUDA_COMPAT_INFO"
	.align	4
        /*0000*/ 	.byte	0x02, 0x09, 0x00, 0x00, 0x02, 0x02, 0x01, 0x00, 0x02, 0x05, 0x05, 0x00, 0x03, 0x07, 0x01, 0x01
        /*0010*/ 	.byte	0x02, 0x03, 0x00, 0x00, 0x02, 0x06, 0x01, 0x00, 0x04, 0x0b, 0x08, 0x00, 0x09, 0x00, 0x00, 0x00
        /*0020*/ 	.byte	0x00, 0x00, 0x00, 0x00


//--------------------- .nv.info._Z26blockedFloydWarshallPhase3iiPi --------------------------
	.section	.nv.info._Z26blockedFloydWarshallPhase3iiPi,"",@"SHT_CUDA_INFO"
	.sectionflags	@""
	.align	4


	//----- nvinfo : EIATTR_CUDA_API_VERSION
	.align		4
        /*0000*/ 	.byte	0x04, 0x37
        /*0002*/ 	.short	(.L_25 - .L_24)
.L_24:
        /*0004*/ 	.word	0x00000082


	//----- nvinfo : EIATTR_KPARAM_INFO
	.align		4
.L_25:
        /*0008*/ 	.byte	0x04, 0x17
        /*000a*/ 	.short	(.L_27 - .L_26)
.L_26:
        /*000c*/ 	.word	0x00000000
        /*0010*/ 	.short	0x0002
        /*0012*/ 	.short	0x0008
        /*0014*/ 	.byte	0x00, 0xf5, 0x21, 0x00


	//----- nvinfo : EIATTR_KPARAM_INFO
	.align		4
.L_27:
        /*0018*/ 	.byte	0x04, 0x17
        /*001a*/ 	.short	(.L_29 - .L_28)
.L_28:
        /*001c*/ 	.word	0x00000000
        /*0020*/ 	.short	0x0001
        /*0022*/ 	.short	0x0004
        /*0024*/ 	.byte	0x00, 0xf0, 0x11, 0x00


	//----- nvinfo : EIATTR_KPARAM_INFO
	.align		4
.L_29:
        /*0028*/ 	.byte	0x04, 0x17
        /*002a*/ 	.short	(.L_31 - .L_30)
.L_30:
        /*002c*/ 	.word	0x00000000
        /*0030*/ 	.short	0x0000
        /*0032*/ 	.short	0x0000
        /*0034*/ 	.byte	0x00, 0xf0, 0x11, 0x00


	//----- nvinfo : EIATTR_SPARSE_MMA_MASK
	.align		4
.L_31:
        /*0038*/ 	.byte	0x03, 0x50
        /*003a*/ 	.short	0x0000


	//----- nvinfo : EIATTR_MAXREG_COUNT
	.align		4
        /*003c*/ 	.byte	0x03, 0x1b
        /*003e*/ 	.short	0x00ff


	//----- nvinfo : EIATTR_NUM_BARRIERS
	.align		4
        /*0040*/ 	.byte	0x02, 0x4c
        /*0042*/ 	.byte	0x01
	.zero		1


	//----- nvinfo : EIATTR_MERCURY_ISA_VERSION
	.align		4
        /*0044*/ 	.byte	0x03, 0x5f
        /*0046*/ 	.short	0x0101


	//----- nvinfo : EIATTR_VRC_CTA_INIT_COUNT
	.align		4
        /*0048*/ 	.byte	0x02, 0x4a
	.zero		1
	.zero		1


	//----- nvinfo : EIATTR_EXIT_INSTR_OFFSETS
	.align		4
        /*004c*/ 	.byte	0x04, 0x1c
        /*004e*/ 	.short	(.L_33 - .L_32)


	//   ....[0]....
.L_32:
        /*0050*/ 	.word	0x00000060


	//   ....[1]....
        /*0054*/ 	.word	0x00000310


	//   ....[2]....
        /*0058*/ 	.word	0x00000800


	//----- nvinfo : EIATTR_CBANK_PARAM_SIZE
	.align		4
.L_33:
        /*005c*/ 	.byte	0x03, 0x19
        /*005e*/ 	.short	0x0010


	//----- nvinfo : EIATTR_PARAM_CBANK
	.align		4
        /*0060*/ 	.byte	0x04, 0x0a
        /*0062*/ 	.short	(.L_35 - .L_34)
	.align		4
.L_34:
        /*0064*/ 	.word	index@(.nv.constant0._Z26blockedFloydWarshallPhase3iiPi)
        /*0068*/ 	.short	0x0380
        /*006a*/ 	.short	0x0010


	//----- nvinfo : EIATTR_SW_WAR
	.align		4
.L_35:
        /*006c*/ 	.byte	0x04, 0x36
        /*006e*/ 	.short	(.L_37 - .L_36)
.L_36:
        /*0070*/ 	.word	0x00000008
.L_37:


//--------------------- .nv.info._Z26blockedFloydWarshallPhase2iiPi --------------------------
	.section	.nv.info._Z26blockedFloydWarshallPhase2iiPi,"",@"SHT_CUDA_INFO"
	.sectionflags	@""
	.align	4


	//----- nvinfo : EIATTR_CUDA_API_VERSION
	.align		4
        /*0000*/ 	.byte	0x04, 0x37
        /*0002*/ 	.short	(.L_39 - .L_38)
.L_38:
        /*0004*/ 	.word	0x00000082


	//----- nvinfo : EIATTR_KPARAM_INFO
	.align		4
.L_39:
        /*0008*/ 	.byte	0x04, 0x17
        /*000a*/ 	.short	(.L_41 - .L_40)
.L_40:
        /*000c*/ 	.word	0x00000000
        /*0010*/ 	.short	0x0002
        /*0012*/ 	.short	0x0008
        /*0014*/ 	.byte	0x00, 0xf5, 0x21, 0x00


	//----- nvinfo : EIATTR_KPARAM_INFO
	.align		4
.L_41:
        /*0018*/ 	.byte	0x04, 0x17
        /*001a*/ 	.short	(.L_43 - .L_42)
.L_42:
        /*001c*/ 	.word	0x00000000
        /*0020*/ 	.short	0x0001
        /*0022*/ 	.short	0x0004
        /*0024*/ 	.byte	0x00, 0xf0, 0x11, 0x00


	//----- nvinfo : EIATTR_KPARAM_INFO
	.align		4
.L_43:
        /*0028*/ 	.byte	0x04, 0x17
        /*002a*/ 	.short	(.L_45 - .L_44)
.L_44:
        /*002c*/ 	.word	0x00000000
        /*0030*/ 	.short	0x0000
        /*0032*/ 	.short	0x0000
        /*0034*/ 	.byte	0x00, 0xf0, 0x11, 0x00


	//----- nvinfo : EIATTR_SPARSE_MMA_MASK
	.align		4
.L_45:
        /*0038*/ 	.byte	0x03, 0x50
        /*003a*/ 	.short	0x0000


	//----- nvinfo : EIATTR_MAXREG_COUNT
	.align		4
        /*003c*/ 	.byte	0x03, 0x1b
        /*003e*/ 	.short	0x00ff


	//----- nvinfo : EIATTR_NUM_BARRIERS
	.align		4
        /*0040*/ 	.byte	0x02, 0x4c
        /*0042*/ 	.byte	0x01
	.zero		1


	//----- nvinfo : EIATTR_MERCURY_ISA_VERSION
	.align		4
        /*0044*/ 	.byte	0x03, 0x5f
        /*0046*/ 	.short	0x0101


	//----- nvinfo : EIATTR_VRC_CTA_INIT_COUNT
	.align		4
        /*0048*/ 	.byte	0x02, 0x4a
	.zero		1
	.zero		1


	//----- nvinfo : EIATTR_EXIT_INSTR_OFFSETS
	.align		4
        /*004c*/ 	.byte	0x04, 0x1c
        /*004e*/ 	.short	(.L_47 - .L_46)


	//   ....[0]....
.L_46:
        /*0050*/ 	.word	0x00000040


	//   ....[1]....
        /*0054*/ 	.word	0x00001ef0


	//   ....[2]....
        /*0058*/ 	.word	0x00001f20


	//----- nvinfo : EIATTR_CBANK_PARAM_SIZE
	.align		4
.L_47:
        /*005c*/ 	.byte	0x03, 0x19
        /*005e*/ 	.short	0x0010


	//----- nvinfo : EIATTR_PARAM_CBANK
	.align		4
        /*0060*/ 	.byte	0x04, 0x0a
        /*0062*/ 	.short	(.L_49 - .L_48)
	.align		4
.L_48:
        /*0064*/ 	.word	index@(.nv.constant0._Z26blockedFloydWarshallPhase2iiPi)
        /*0068*/ 	.short	0x0380
        /*006a*/ 	.short	0x0010


	//----- nvinfo : EIATTR_SW_WAR
	.align		4
.L_49:
        /*006c*/ 	.byte	0x04, 0x36
        /*006e*/ 	.short	(.L_51 - .L_50)
.L_50:
        /*0070*/ 	.word	0x00000008
.L_51:


//--------------------- .nv.info._Z26blockedFloydWarshallPhase1iiPi --------------------------
	.section	.nv.info._Z26blockedFloydWarshallPhase1iiPi,"",@"SHT_CUDA_INFO"
	.sectionflags	@""
	.align	4


	//----- nvinfo : EIATTR_CUDA_API_VERSION
	.align		4
        /*0000*/ 	.byte	0x04, 0x37
        /*0002*/ 	.short	(.L_53 - .L_52)
.L_52:
        /*0004*/ 	.word	0x00000082


	//----- nvinfo : EIATTR_KPARAM_INFO
	.align		4
.L_53:
        /*0008*/ 	.byte	0x04, 0x17
        /*000a*/ 	.short	(.L_55 - .L_54)
.L_54:
        /*000c*/ 	.word	0x00000000
        /*0010*/ 	.short	0x0002
        /*0012*/ 	.short	0x0008
        /*0014*/ 	.byte	0x00, 0xf5, 0x21, 0x00


	//----- nvinfo : EIATTR_KPARAM_INFO
	.align		4
.L_55:
        /*0018*/ 	.byte	0x04, 0x17
        /*001a*/ 	.short	(.L_57 - .L_56)
.L_56:
        /*001c*/ 	.word	0x00000000
        /*0020*/ 	.short	0x0001
        /*0022*/ 	.short	0x0004
        /*0024*/ 	.byte	0x00, 0xf0, 0x11, 0x00


	//----- nvinfo : EIATTR_KPARAM_INFO
	.align		4
.L_57:
        /*0028*/ 	.byte	0x04, 0x17
        /*002a*/ 	.short	(.L_59 - .L_58)
.L_58:
        /*002c*/ 	.word	0x00000000
        /*0030*/ 	.short	0x0000
        /*0032*/ 	.short	0x0000
        /*0034*/ 	.byte	0x00, 0xf0, 0x11, 0x00


	//----- nvinfo : EIATTR_SPARSE_MMA_MASK
	.align		4
.L_59:
        /*0038*/ 	.byte	0x03, 0x50
        /*003a*/ 	.short	0x0000


	//----- nvinfo : EIATTR_MAXREG_COUNT
	.align		4
        /*003c*/ 	.byte	0x03, 0x1b
        /*003e*/ 	.short	0x00ff


	//----- nvinfo : EIATTR_NUM_BARRIERS
	.align		4
        /*0040*/ 	.byte	0x02, 0x4c
        /*0042*/ 	.byte	0x01
	.zero		1


	//----- nvinfo : EIATTR_MERCURY_ISA_VERSION
	.align		4
        /*0044*/ 	.byte	0x03, 0x5f
        /*0046*/ 	.short	0x0101


	//----- nvinfo : EIATTR_VRC_CTA_INIT_COUNT
	.align		4
        /*0048*/ 	.byte	0x02, 0x4a
	.zero		1
	.zero		1


	//----- nvinfo : EIATTR_EXIT_INSTR_OFFSETS
	.align		4
        /*004c*/ 	.byte	0x04, 0x1c
        /*004e*/ 	.short	(.L_61 - .L_60)


	//   ....[0]....
.L_60:
        /*0050*/ 	.word	0x00000f80


	//   ....[1]....
        /*0054*/ 	.word	0x00000fb0


	//----- nvinfo : EIATTR_CBANK_PARAM_SIZE
	.align		4
.L_61:
        /*0058*/ 	.byte	0x03, 0x19
        /*005a*/ 	.short	0x0010


	//----- nvinfo : EIATTR_PARAM_CBANK
	.align		4
        /*005c*/ 	.byte	0x04, 0x0a
        /*005e*/ 	.short	(.L_63 - .L_62)
	.align		4
.L_62:
        /*0060*/ 	.word	index@(.nv.constant0._Z26blockedFloydWarshallPhase1iiPi)
        /*0064*/ 	.short	0x0380
        /*0066*/ 	.short	0x0010


	//----- nvinfo : EIATTR_SW_WAR
	.align		4
.L_63:
        /*0068*/ 	.byte	0x04, 0x36
        /*006a*/ 	.short	(.L_65 - .L_64)
.L_64:
        /*006c*/ 	.word	0x00000008
.L_65:


//--------------------- .nv.info._Z18naiveFloydWarshalliiPi --------------------------
	.section	.nv.info._Z18naiveFloydWarshalliiPi,"",@"SHT_CUDA_INFO"
	.sectionflags	@""
	.align	4


	//----- nvinfo : EIATTR_CUDA_API_VERSION
	.align		4
        /*0000*/ 	.byte	0x04, 0x37
        /*0002*/ 	.short	(.L_67 - .L_66)
.L_66:
        /*0004*/ 	.word	0x00000082


	//----- nvinfo : EIATTR_KPARAM_INFO
	.align		4
.L_67:
        /*0008*/ 	.byte	0x04, 0x17
        /*000a*/ 	.short	(.L_69 - .L_68)
.L_68:
        /*000c*/ 	.word	0x00000000
        /*0010*/ 	.short	0x0002
        /*0012*/ 	.short	0x0008
        /*0014*/ 	.byte	0x00, 0xf5, 0x21, 0x00


	//----- nvinfo : EIATTR_KPARAM_INFO
	.align		4
.L_69:
        /*0018*/ 	.byte	0x04, 0x17
        /*001a*/ 	.short	(.L_71 - .L_70)
.L_70:
        /*001c*/ 	.word	0x00000000
        /*0020*/ 	.short	0x0001
        /*0022*/ 	.short	0x0004
        /*0024*/ 	.byte	0x00, 0xf0, 0x11, 0x00


	//----- nvinfo : EIATTR_KPARAM_INFO
	.align		4
.L_71:
        /*0028*/ 	.byte	0x04, 0x17
        /*002a*/ 	.short	(.L_73 - .L_72)
.L_72:
        /*002c*/ 	.word	0x00000000
        /*0030*/ 	.short	0x0000
        /*0032*/ 	.short	0x0000
        /*0034*/ 	.byte	0x00, 0xf0, 0x11, 0x00


	//----- nvinfo : EIATTR_SPARSE_MMA_MASK
	.align		4
.L_73:
        /*0038*/ 	.byte	0x03, 0x50
        /*003a*/ 	.short	0x0000


	//----- nvinfo : EIATTR_MAXREG_COUNT
	.align		4
        /*003c*/ 	.byte	0x03, 0x1b
        /*003e*/ 	.short	0x00ff


	//----- nvinfo : EIATTR_NUM_BARRIERS
	.align		4
        /*0040*/ 	.byte	0x02, 0x4c
        /*0042*/ 	.byte	0x01
	.zero		1


	//----- nvinfo : EIATTR_MERCURY_ISA_VERSION
	.align		4
        /*0044*/ 	.byte	0x03, 0x5f
        /*0046*/ 	.short	0x0101


	//----- nvinfo : EIATTR_VRC_CTA_INIT_COUNT
	.align		4
        /*0048*/ 	.byte	0x02, 0x4a
	.zero		1
	.zero		1


	//----- nvinfo : EIATTR_EXIT_INSTR_OFFSETS
	.align		4
        /*004c*/ 	.byte	0x04, 0x1c
        /*004e*/ 	.short	(.L_75 - .L_74)


	//   ....[0]....
.L_74:
        /*0050*/ 	.word	0x000000c0


	//   ....[1]....
        /*0054*/ 	.word	0x000002f0


	//   ....[2]....
        /*0058*/ 	.word	0x00000310


	//----- nvinfo : EIATTR_CBANK_PARAM_SIZE
	.align		4
.L_75:
        /*005c*/ 	.byte	0x03, 0x19
        /*005e*/ 	.short	0x0010


	//----- nvinfo : EIATTR_PARAM_CBANK
	.align		4
        /*0060*/ 	.byte	0x04, 0x0a
        /*0062*/ 	.short	(.L_77 - .L_76)
	.align		4
.L_76:
        /*0064*/ 	.word	index@(.nv.constant0._Z18naiveFloydWarshalliiPi)
        /*0068*/ 	.short	0x0380
        /*006a*/ 	.short	0x0010


	//----- nvinfo : EIATTR_SW_WAR
	.align		4
.L_77:
        /*006c*/ 	.byte	0x04, 0x36
        /*006e*/ 	.short	(.L_79 - .L_78)
.L_78:
        /*0070*/ 	.word	0x00000008
.L_79:


//--------------------- .nv.callgraph             --------------------------
	.section	.nv.callgraph,"",@"SHT_CUDA_CALLGRAPH"
	.align	4
	.sectionentsize	8
	.align		4
        /*0000*/ 	.word	0x00000000
	.align		4
        /*0004*/ 	.word	0xffffffff
	.align		4
        /*0008*/ 	.word	0x00000000
	.align		4
        /*000c*/ 	.word	0xfffffffe
	.align		4
        /*0010*/ 	.word	0x00000000
	.align		4
        /*0014*/ 	.word	0xfffffffd
	.align		4
        /*0018*/ 	.word	0x00000000
	.align		4
        /*001c*/ 	.word	0xfffffffc


//--------------------- .text._Z26blockedFloydWarshallPhase3iiPi --------------------------
	.section	.text._Z26blockedFloydWarshallPhase3iiPi,"ax",@progbits
	.align	128
        .global         _Z26blockedFloydWarshallPhase3iiPi
        .type           _Z26blockedFloydWarshallPhase3iiPi,@function
        .size           _Z26blockedFloydWarshallPhase3iiPi,(.L_x_6 - _Z26blockedFloydWarshallPhase3iiPi)
        .other          _Z26blockedFloydWarshallPhase3iiPi,@"STO_CUDA_ENTRY STV_DEFAULT"
_Z26blockedFloydWarshallPhase3iiPi:
.text._Z26blockedFloydWarshallPhase3iiPi:
[----:B------:R-:W-:Y:S01]  /*0000*/  LDC R1, c[0x0][0x37c] ;  /* 0x0000df00ff017b82 */ /* 0x000fe20000000800 */
[----:B------:R-:W0:Y:S07]  /*0010*/  S2R R0, SR_CTAID.Y ;  /* 0x0000000000007919 */ /* 0x000e2e0000002600 */
[----:B------:R-:W0:Y:S01]  /*0020*/  LDC R4, c[0x0][0x384] ;  /* 0x0000e100ff047b82 */ /* 0x000e220000000800 */
[----:B------:R-:W1:Y:S01]  /*0030*/  S2R R2, SR_CTAID.X ;  /* 0x0000000000027919 */ /* 0x000e620000002500 */
[----:B0-----:R-:W-:-:S04]  /*0040*/  ISETP.NE.AND P0, PT, R0, R4, PT ;  /* 0x000000040000720c */ /* 0x001fc80003f05270 */
[----:B-1----:R-:W-:-:S13]  /*0050*/  ISETP.EQ.OR P0, PT, R2, R4, !P0 ;  /* 0x000000040200720c */ /* 0x002fda0004702670 */
[----:B------:R-:W-:Y:S05]  /*0060*/  @P0 EXIT ;  /* 0x000000000000094d */ /* 0x000fea0003800000 */
[----:B------:R-:W0:Y:S01]  /*0070*/  S2R R15, SR_TID.Y ;  /* 0x00000000000f7919 */ /* 0x000e220000002200 */
[----:B------:R-:W1:Y:S01]  /*0080*/  LDCU UR7, c[0x0][0x380] ;  /* 0x00007000ff0777ac */ /* 0x000e620008000800 */
[----:B------:R-:W2:Y:S01]  /*0090*/  S2R R3, SR_TID.X ;  /* 0x0000000000037919 */ /* 0x000ea20000002100 */
[----:B------:R-:W3:Y:S01]  /*00a0*/  LDCU.64 UR8, c[0x0][0x358] ;  /* 0x00006b00ff0877ac */ /* 0x000ee20008000a00 */
[----:B0-----:R-:W-:Y:S02]  /*00b0*/  IMAD R0, R0, 0x20, R15 ;  /* 0x0000002000007824 */ /* 0x001fe400078e020f */
[--C-:B--2---:R-:W-:Y:S02]  /*00c0*/  IMAD R11, R4, 0x20, R3.reuse ;  /* 0x00000020040b7824 */ /* 0x104fe400078e0203 */
[----:B------:R-:W-:Y:S02]  /*00d0*/  IMAD R5, R2, 0x20, R3 ;  /* 0x0000002002057824 */ /* 0x000fe400078e0203 */
[----:B------:R-:W-:Y:S01]  /*00e0*/  IMAD R2, R4, 0x20, R15 ;  /* 0x0000002004027824 */ /* 0x000fe200078e020f */
[----:B------:R-:W-:-:S04]  /*00f0*/  VIMNMX R4, PT, PT, R0, R11, !PT ;  /* 0x0000000b00047248 */ /* 0x000fc80007fe0100 */
[----:B------:R-:W-:Y:S02]  /*0100*/  VIMNMX R6, PT, PT, R5, R2, !PT ;  /* 0x0000000205067248 */ /* 0x000fe40007fe0100 */
[----:B-1----:R-:W-:Y:S02]  /*0110*/  ISETP.GE.AND P0, PT, R4, UR7, PT ;  /* 0x0000000704007c0c */ /* 0x002fe4000bf06270 */
[----:B------:R-:W-:-:S11]  /*0120*/  ISETP.GE.AND P1, PT, R6, UR7, PT ;  /* 0x0000000706007c0c */ /* 0x000fd6000bf26270 */
[----:B------:R-:W0:Y:S01]  /*0130*/  @!P0 LDC.64 R6, c[0x0][0x388] ;  /* 0x0000e200ff068b82 */ /* 0x000e220000000a00 */
[----:B------:R-:W-:Y:S02]  /*0140*/  @!P0 IMAD R11, R0, UR7, R11 ;  /* 0x00000007000b8c24 */ /* 0x000fe4000f8e020b */
[----:B------:R-:W-:-:S05]  /*0150*/  @!P1 IMAD R13, R2, UR7, R5 ;  /* 0x00000007020d9c24 */ /* 0x000fca000f8e0205 */
[----:B------:R-:W1:Y:S01]  /*0160*/  @!P1 LDC.64 R8, c[0x0][0x388] ;  /* 0x0000e200ff089b82 */ /* 0x000e620000000a00 */
[----:B0-----:R-:W-:-:S06]  /*0170*/  @!P0 IMAD.WIDE R6, R11, 0x4, R6 ;  /* 0x000000040b068825 */ /* 0x001fcc00078e0206 */
[----:B---3--:R0:W2:Y:S01]  /*0180*/  @!P0 LDG.E R6, desc[UR8][R6.64] ;  /* 0x0000000806068981 */ /* 0x0080a2000c1e1900 */
[----:B-1----:R-:W-:-:S06]  /*0190*/  @!P1 IMAD.WIDE R8, R13, 0x4, R8 ;  /* 0x000000040d089825 */ /* 0x002fcc00078e0208 */
[----:B------:R1:W3:Y:S01]  /*01a0*/  @!P1 LDG.E R8, desc[UR8][R8.64] ;  /* 0x0000000808089981 */ /* 0x0002e2000c1e1900 */
[----:B------:R-:W4:Y:S01]  /*01b0*/  S2UR UR6, SR_CgaCtaId ;  /* 0x00000000000679c3 */ /* 0x000f220000008800 */
[----:B------:R-:W-:Y:S02]  /*01c0*/  UMOV UR4, 0x400 ;  /* 0x0000040000047882 */ /* 0x000fe40000000000 */
[----:B------:R-:W-:Y:S01]  /*01d0*/  UIADD3 UR5, UPT, UPT, UR4, 0x1000, URZ ;  /* 0x0000100004057890 */ /* 0x000fe2000fffe0ff */
[----:B------:R-:W-:Y:S01]  /*01e0*/  VIMNMX R11, PT, PT, R0, R5, !PT ;  /* 0x00000005000b7248 */ /* 0x000fe20007fe0100 */
[----:B------:R-:W-:Y:S02]  /*01f0*/  @P0 IMAD.MOV.U32 R12, RZ, RZ, 0x3fffffff ;  /* 0x3fffffffff0c0424 */ /* 0x000fe400078e00ff */
[----:B----4-:R-:W-:Y:S02]  /*0200*/  ULEA UR5, UR6, UR5, 0x18 ;  /* 0x0000000506057291 */ /* 0x010fe4000f8ec0ff */
[----:B------:R-:W-:-:S04]  /*0210*/  ULEA UR4, UR6, UR4, 0x18 ;  /* 0x0000000406047291 */ /* 0x000fc8000f8ec0ff */
[----:B------:R-:W-:Y:S02]  /*0220*/  @!P1 IMAD.U32 R4, RZ, RZ, UR5 ;  /* 0x00000005ff049e24 */ /* 0x000fe4000f8e00ff */
[C---:B------:R-:W-:Y:S02]  /*0230*/  LEA R2, R15.reuse, UR4, 0x7 ;  /* 0x000000040f027c11 */ /* 0x040fe4000f8e38ff */
[----:B------:R-:W-:Y:S02]  /*0240*/  @!P1 IMAD R10, R15, 0x80, R4 ;  /* 0x000000800f0a9824 */ /* 0x000fe400078e0204 */
[----:B------:R-:W-:Y:S02]  /*0250*/  @P1 IMAD.U32 R4, RZ, RZ, UR5 ;  /* 0x00000005ff041e24 */ /* 0x000fe4000f8e00ff */
[----:B0-----:R-:W-:Y:S02]  /*0260*/  IMAD R7, R3, 0x4, R2 ;  /* 0x0000000403077824 */ /* 0x001fe400078e0202 */
[----:B------:R-:W-:Y:S01]  /*0270*/  @P1 IMAD R14, R15, 0x80, R4 ;  /* 0x000000800f0e1824 */ /* 0x000fe200078e0204 */
[----:B------:R-:W-:Y:S01]  /*0280*/  ISETP.GE.AND P2, PT, R11, UR7, PT ;  /* 0x000000070b007c0c */ /* 0x000fe2000bf46270 */
[----:B-1----:R-:W-:-:S02]  /*0290*/  @!P1 IMAD R9, R3, 0x4, R10 ;  /* 0x0000000403099824 */ /* 0x002fc400078e020a */
[----:B------:R-:W-:Y:S02]  /*02a0*/  @P1 IMAD.MOV.U32 R11, RZ, RZ, 0x3fffffff ;  /* 0x3fffffffff0b1424 */ /* 0x000fe400078e00ff */
[----:B------:R-:W-:Y:S01]  /*02b0*/  @P1 IMAD R14, R3, 0x4, R14 ;  /* 0x00000004030e1824 */ /* 0x000fe200078e020e */
[----:B--2---:R0:W-:Y:S04]  /*02c0*/  @!P0 STS [R7], R6 ;  /* 0x0000000607008388 */ /* 0x0041e80000000800 */
[----:B------:R0:W-:Y:S04]  /*02d0*/  @P0 STS [R7], R12 ;  /* 0x0000000c07000388 */ /* 0x0001e80000000800 */
[----:B---3--:R0:W-:Y:S04]  /*02e0*/  @!P1 STS [R9], R8 ;  /* 0x0000000809009388 */ /* 0x0081e80000000800 */
[----:B------:R0:W-:Y:S01]  /*02f0*/  @P1 STS [R14], R11 ;  /* 0x0000000b0e001388 */ /* 0x0001e20000000800 */
[----:B------:R-:W-:Y:S06]  /*0300*/  BAR.SYNC.DEFER_BLOCKING 0x0 ;  /* 0x0000000000007b1d */ /* 0x000fec0000010000 */
[----:B------:R-:W-:Y:S05]  /*0310*/  @P2 EXIT ;  /* 0x000000000000294d */ /* 0x000fea0003800000 */
[----:B------:R-:W1:Y:S01]  /*0320*/  LDC.64 R28, c[0x0][0x388] ;  /* 0x0000e200ff1c7b82 */ /* 0x000e620000000a00 */
[----:B------:R-:W-:Y:S01]  /*0330*/  IMAD R5, R0, UR7, R5 ;  /* 0x0000000700057c24 */ /* 0x000fe2000f8e0205 */
[----:B0-----:R-:W-:Y:S03]  /*0340*/  LDS.128 R12, [R2+0x10] ;  /* 0x00001000020c7984 */ /* 0x001fe60000000c00 */
[----:B-1----:R-:W-:-:S05]  /*0350*/  IMAD.WIDE R28, R5, 0x4, R28 ;  /* 0x00000004051c7825 */ /* 0x002fca00078e021c */
[----:B------:R-:W2:Y:S01]  /*0360*/  LDG.E R9, desc[UR8][R28.64] ;  /* 0x000000081c097981 */ /* 0x000ea2000c1e1900 */
[----:B------:R-:W-:-:S03]  /*0370*/  IMAD R0, R3, 0x4, R4 ;  /* 0x0000000403007824 */ /* 0x000fc600078e0204 */
[----:B------:R-:W-:Y:S04]  /*0380*/  LDS.128 R4, [R2] ;  /* 0x0000000002047984 */ /* 0x000fe80000000c00 */
[----:B------:R-:W2:Y:S04]  /*0390*/  LDS R3, [R0] ;  /* 0x0000000000037984 */ /* 0x000ea80000000800 */
[----:B------:R-:W0:Y:S04]  /*03a0*/  LDS R19, [R0+0x80] ;  /* 0x0000800000137984 */ /* 0x000e280000000800 */
[----:B------:R-:W1:Y:S04]  /*03b0*/  LDS R17, [R0+0x100] ;  /* 0x0001000000117984 */ /* 0x000e680000000800 */
[----:B------:R-:W3:Y:S04]  /*03c0*/  LDS R16, [R0+0x180] ;  /* 0x0001800000107984 */ /* 0x000ee80000000800 */
[----:B------:R-:W4:Y:S04]  /*03d0*/  LDS R27, [R0+0x200] ;  /* 0x00020000001b7984 */ /* 0x000f280000000800 */
[----:B------:R-:W5:Y:S04]  /*03e0*/  LDS R22, [R0+0x280] ;  /* 0x0002800000167984 */ /* 0x000f680000000800 */
[----:B------:R-:W5:Y:S04]  /*03f0*/  LDS R25, [R0+0x300] ;  /* 0x0003000000197984 */ /* 0x000f680000000800 */
[----:B------:R-:W5:Y:S04]  /*0400*/  LDS R24, [R0+0x380] ;  /* 0x0003800000187984 */ /* 0x000f680000000800 */
[----:B------:R-:W-:Y:S04]  /*0410*/  LDS R21, [R0+0x500] ;  /* 0x0005000000157984 */ /* 0x000fe80000000800 */
[----:B------:R-:W-:Y:S04]  /*0420*/  LDS R20, [R0+0x580] ;  /* 0x0005800000147984 */ /* 0x000fe80000000800 */
[----:B------:R-:W-:Y:S04]  /*0430*/  LDS R23, [R0+0x600] ;  /* 0x0006000000177984 */ /* 0x000fe80000000800 */
[----:B------:R-:W-:Y:S01]  /*0440*/  LDS R26, [R0+0x980] ;  /* 0x00098000001a7984 */ /* 0x000fe20000000800 */
[----:B--2---:R-:W-:-:S03]  /*0450*/  VIADDMNMX R18, R3, R4, R9, PT ;  /* 0x0000000403127246 */ /* 0x004fc60003800109 */
[----:B------:R-:W-:Y:S01]  /*0460*/  LDS.128 R8, [R2+0x20] ;  /* 0x0000200002087984 */ /* 0x000fe20000000c00 */
[----:B0-----:R-:W-:-:S03]  /*0470*/  VIADDMNMX R5, R19, R5, R18, PT ;  /* 0x0000000513057246 */ /* 0x001fc60003800112 */
[----:B------:R-:W0:Y:S01]  /*0480*/  LDS R3, [R0+0x400] ;  /* 0x0004000000037984 */ /* 0x000e220000000800 */
[----:B-1----:R-:W-:-:S03]  /*0490*/  VIADDMNMX R5, R17, R6, R5, PT ;  /* 0x0000000611057246 */ /* 0x002fc60003800105 */
[----:B------:R-:W1:Y:S01]  /*04a0*/  LDS R4, [R0+0x480] ;  /* 0x0004800000047984 */ /* 0x000e620000000800 */
[----:B---3--:R-:W-:-:S03]  /*04b0*/  VIADDMNMX R5, R16, R7, R5, PT ;  /* 0x0000000710057246 */ /* 0x008fc60003800105 */
[----:B------:R-:W2:Y:S01]  /*04c0*/  LDS.128 R16, [R2+0x30] ;  /* 0x0000300002107984 */ /* 0x000ea20000000c00 */
[----:B----4-:R-:W-:-:S03]  /*04d0*/  VIADDMNMX R5, R27, R12, R5, PT ;  /* 0x0000000c1b057246 */ /* 0x010fc60003800105 */
[----:B------:R-:W3:Y:S01]  /*04e0*/  LDS R6, [R0+0x680] ;  /* 0x0006800000067984 */ /* 0x000ee20000000800 */
[----:B-----5:R-:W-:-:S03]  /*04f0*/  VIADDMNMX R13, R22, R13, R5, PT ;  /* 0x0000000d160d7246 */ /* 0x020fc60003800105 */
[----:B------:R-:W4:Y:S01]  /*0500*/  LDS R5, [R0+0x700] ;  /* 0x0007000000057984 */ /* 0x000f220000000800 */
[----:B------:R-:W-:-:S03]  /*0510*/  VIADDMNMX R13, R25, R14, R13, PT ;  /* 0x0000000e190d7246 */ /* 0x000fc6000380010d */
[----:B------:R-:W5:Y:S01]  /*0520*/  LDS R22, [R0+0x780] ;  /* 0x0007800000167984 */ /* 0x000f620000000800 */
[----:B------:R-:W-:-:S03]  /*0530*/  VIADDMNMX R24, R24, R15, R13, PT ;  /* 0x0000000f18187246 */ /* 0x000fc6000380010d */
[----:B------:R-:W-:Y:S04]  /*0540*/  LDS R7, [R0+0x800] ;  /* 0x0008000000077984 */ /* 0x000fe80000000800 */
[----:B------:R-:W5:Y:S01]  /*0550*/  LDS.128 R12, [R2+0x40] ;  /* 0x00004000020c7984 */ /* 0x000f620000000c00 */
[----:B0-----:R-:W-:-:S03]  /*0560*/  VIADDMNMX R3, R3, R8, R24, PT ;  /* 0x0000000803037246 */ /* 0x001fc60003800118 */
[----:B------:R-:W0:Y:S01]  /*0570*/  LDS R24, [R0+0x880] ;  /* 0x0008800000187984 */ /* 0x000e220000000800 */
[----:B-1----:R-:W-:-:S03]  /*0580*/  VIADDMNMX R4, R4, R9, R3, PT ;  /* 0x0000000904047246 */ /* 0x002fc60003800103 */
[----:B------:R-:W1:Y:S01]  /*0590*/  LDS R3, [R0+0x900] ;  /* 0x0009000000037984 */ /* 0x000e620000000800 */
[----:B------:R-:W-:-:S03]  /*05a0*/  VIADDMNMX R4, R21, R10, R4, PT ;  /* 0x0000000a15047246 */ /* 0x000fc60003800104 */
[----:B------:R-:W-:Y:S01]  /*05b0*/  LDS R21, [R0+0xa00] ;  /* 0x000a000000157984 */ /* 0x000fe20000000800 */
[----:B------:R-:W-:-:S03]  /*05c0*/  VIADDMNMX R4, R20, R11, R4, PT ;  /* 0x0000000b14047246 */ /* 0x000fc60003800104 */
[----:B------:R-:W1:Y:S01]  /*05d0*/  LDS.128 R8, [R2+0x50] ;  /* 0x0000500002087984 */ /* 0x000e620000000c00 */
[----:B--2---:R-:W-:-:S03]  /*05e0*/  VIADDMNMX R4, R23, R16, R4, PT ;  /* 0x0000001017047246 */ /* 0x004fc60003800104 */
[----:B------:R-:W2:Y:S01]  /*05f0*/  LDS R16, [R0+0xa80] ;  /* 0x000a800000107984 */ /* 0x000ea20000000800 */
[----:B---3--:R-:W-:-:S03]  /*0600*/  VIADDMNMX R4, R6, R17, R4, PT ;  /* 0x0000001106047246 */ /* 0x008fc60003800104 */
[----:B------:R-:W3:Y:S01]  /*0610*/  LDS R17, [R0+0xb00] ;  /* 0x000b000000117984 */ /* 0x000ee20000000800 */
[----:B----4-:R-:W-:-:S03]  /*0620*/  VIADDMNMX R4, R5, R18, R4, PT ;  /* 0x0000001205047246 */ /* 0x010fc60003800104 */
[----:B------:R-:W4:Y:S01]  /*0630*/  LDS R18, [R0+0xb80] ;  /* 0x000b800000127984 */ /* 0x000f220000000800 */
[----:B-----5:R-:W-:-:S03]  /*0640*/  VIADDMNMX R4, R22, R19, R4, PT ;  /* 0x0000001316047246 */ /* 0x020fc60003800104 */
[----:B------:R-:W-:Y:S01]  /*0650*/  LDS R19, [R0+0xc00] ;  /* 0x000c000000137984 */ /* 0x000fe20000000800 */
[----:B------:R-:W-:-:S03]  /*0660*/  VIADDMNMX R12, R7, R12, R4, PT ;  /* 0x0000000c070c7246 */ /* 0x000fc60003800104 */
[----:B------:R-:W5:Y:S04]  /*0670*/  LDS.128 R4, [R2+0x60] ;  /* 0x0000600002047984 */ /* 0x000f680000000c00 */
[----:B------:R-:W5:Y:S01]  /*0680*/  LDS R20, [R0+0xc80] ;  /* 0x000c800000147984 */ /* 0x000f620000000800 */
[----:B0-----:R-:W-:-:S03]  /*0690*/  VIADDMNMX R12, R24, R13, R12, PT ;  /* 0x0000000d180c7246 */ /* 0x001fc6000380010c */
[----:B------:R-:W0:Y:S01]  /*06a0*/  LDS R23, [R0+0xd00] ;  /* 0x000d000000177984 */ /* 0x000e220000000800 */
[----:B-1----:R-:W-:-:S03]  /*06b0*/  VIADDMNMX R3, R3, R14, R12, PT ;  /* 0x0000000e03037246 */ /* 0x002fc6000380010c */
[----:B------:R-:W1:Y:S01]  /*06c0*/  LDS R22, [R0+0xd80] ;  /* 0x000d800000167984 */ /* 0x000e620000000800 */
[----:B------:R-:W-:-:S03]  /*06d0*/  VIADDMNMX R26, R26, R15, R3, PT ;  /* 0x0000000f1a1a7246 */ /* 0x000fc60003800103 */
[----:B------:R-:W-:Y:S01]  /*06e0*/  LDS R24, [R0+0xe80] ;  /* 0x000e800000187984 */ /* 0x000fe20000000800 */
[----:B------:R-:W-:-:S03]  /*06f0*/  VIADDMNMX R8, R21, R8, R26, PT ;  /* 0x0000000815087246 */ /* 0x000fc6000380011a */
[----:B------:R-:W-:Y:S01]  /*0700*/  LDS.128 R12, [R2+0x70] ;  /* 0x00007000020c7984 */ /* 0x000fe20000000c00 */
[----:B--2---:R-:W-:-:S03]  /*0710*/  VIADDMNMX R9, R16, R9, R8, PT ;  /* 0x0000000910097246 */ /* 0x004fc60003800108 */
[----:B------:R-:W2:Y:S01]  /*0720*/  LDS R3, [R0+0xe00] ;  /* 0x000e000000037984 */ /* 0x000ea20000000800 */
[----:B---3--:R-:W-:-:S03]  /*0730*/  VIADDMNMX R9, R17, R10, R9, PT ;  /* 0x0000000a11097246 */ /* 0x008fc60003800109 */
[----:B------:R-:W3:Y:S01]  /*0740*/  LDS R21, [R0+0xf00] ;  /* 0x000f000000157984 */ /* 0x000ee20000000800 */
[----:B----4-:R-:W-:-:S03]  /*0750*/  VIADDMNMX R9, R18, R11, R9, PT ;  /* 0x0000000b12097246 */ /* 0x010fc60003800109 */
[----:B------:R-:W4:Y:S01]  /*0760*/  LDS R8, [R0+0xf80] ;  /* 0x000f800000087984 */ /* 0x000f220000000800 */
[----:B-----5:R-:W-:-:S04]  /*0770*/  VIADDMNMX R4, R19, R4, R9, PT ;  /* 0x0000000413047246 */ /* 0x020fc80003800109 */
[----:B------:R-:W-:-:S04]  /*0780*/  VIADDMNMX R4, R20, R5, R4, PT ;  /* 0x0000000514047246 */ /* 0x000fc80003800104 */
[----:B0-----:R-:W-:-:S04]  /*0790*/  VIADDMNMX R4, R23, R6, R4, PT ;  /* 0x0000000617047246 */ /* 0x001fc80003800104 */
[----:B-1----:R-:W-:-:S04]  /*07a0*/  VIADDMNMX R4, R22, R7, R4, PT ;  /* 0x0000000716047246 */ /* 0x002fc80003800104 */
[----:B--2---:R-:W-:-:S04]  /*07b0*/  VIADDMNMX R3, R3, R12, R4, PT ;  /* 0x0000000c03037246 */ /* 0x004fc80003800104 */
[----:B------:R-:W-:-:S04]  /*07c0*/  VIADDMNMX R3, R24, R13, R3, PT ;  /* 0x0000000d18037246 */ /* 0x000fc80003800103 */
[----:B---3--:R-:W-:-:S04]  /*07d0*/  VIADDMNMX R3, R21, R14, R3, PT ;  /* 0x0000000e15037246 */ /* 0x008fc80003800103 */
[----:B----4-:R-:W-:-:S05]  /*07e0*/  VIADDMNMX R3, R8, R15, R3, PT ;  /* 0x0000000f08037246 */ /* 0x010fca0003800103 */
[----:B------:R-:W-:Y:S01]  /*07f0*/  STG.E desc[UR8][R28.64], R3 ;  /* 0x000000031c007986 */ /* 0x000fe2000c101908 */
[----:B------:R-:W-:Y:S05]  /*0800*/  EXIT ;  /* 0x000000000000794d */ /* 0x000fea0003800000 */
.L_x_0:
[----:B------:R-:W-:-:S00]  /*0810*/  BRA `(.L_x_0) ;  /* 0xfffffffc00fc7947 */ /* 0x000fc0000383ffff */
[----:B------:R-:W-:-:S00]  /*0820*/  NOP ;  /* 0x0000000000007918 */ /* 0x000fc00000000000 */
        /* <DEDUP_REMOVED lines=13> */
.L_x_6:


//--------------------- .text._Z26blockedFloydWarshallPhase2iiPi --------------------------
	.section	.text._Z26blockedFloydWarshallPhase2iiPi,"ax",@progbits
	.align	128
        .global         _Z26blockedFloydWarshallPhase2iiPi
        .type           _Z26blockedFloydWarshallPhase2iiPi,@function
        .size           _Z26blockedFloydWarshallPhase2iiPi,(.L_x_7 - _Z26blockedFloydWarshallPhase2iiPi)
        .other          _Z26blockedFloydWarshallPhase2iiPi,@"STO_CUDA_ENTRY STV_DEFAULT"
_Z26blockedFloydWarshallPhase2iiPi:
.text._Z26blockedFloydWarshallPhase2iiPi:
[----:B------:R-:W-:Y:S01]  /*0000*/  LDC R1, c[0x0][0x37c] ;  /* 0x0000df00ff017b82 */ /* 0x000fe20000000800 */
[----:B------:R-:W0:Y:S07]  /*0010*/  S2R R4, SR_CTAID.X ;  /* 0x0000000000047919 */ /* 0x000e2e0000002500 */
[----:B------:R-:W0:Y:S02]  /*0020*/  LDC R2, c[0x0][0x384] ;  /* 0x0000e100ff027b82 */ /* 0x000e240000000800 */
[----:B0-----:R-:W-:-:S13]  /*0030*/  ISETP.NE.AND P0, PT, R4, R2, PT ;  /* 0x000000020400720c */ /* 0x001fda0003f05270 */
[----:B------:R-:W-:Y:S05]  /*0040*/  @!P0 EXIT ;  /* 0x000000000000894d */ /* 0x000fea0003800000 */
[----:B------:R-:W0:Y:S01]  /*0050*/  S2R R9, SR_TID.Y ;  /* 0x0000000000097919 */ /* 0x000e220000002200 */
[----:B------:R-:W1:Y:S01]  /*0060*/  S2UR UR4, SR_CTAID.Y ;  /* 0x00000000000479c3 */ /* 0x000e620000002600 */
[----:B------:R-:W2:Y:S01]  /*0070*/  LDCU UR7, c[0x0][0x380] ;  /* 0x00007000ff0777ac */ /* 0x000ea20008000800 */
[----:B------:R-:W3:Y:S01]  /*0080*/  S2R R13, SR_TID.X ;  /* 0x00000000000d7919 */ /* 0x000ee20000002100 */
[----:B------:R-:W4:Y:S01]  /*0090*/  LDCU.64 UR8, c[0x0][0x358] ;  /* 0x00006b00ff0877ac */ /* 0x000f220008000a00 */
[----:B-1----:R-:W-:Y:S01]  /*00a0*/  ISETP.NE.AND P0, PT, RZ, UR4, PT ;  /* 0x00000004ff007c0c */ /* 0x002fe2000bf05270 */
[C---:B0-----:R-:W-:Y:S02]  /*00b0*/  IMAD R0, R2.reuse, 0x20, R9 ;  /* 0x0000002002007824 */ /* 0x041fe400078e0209 */
[----:B---3--:R-:W-:-:S05]  /*00c0*/  IMAD R5, R2, 0x20, R13 ;  /* 0x0000002002057824 */ /* 0x008fca00078e020d */
[----:B------:R-:W-:-:S04]  /*00d0*/  VIMNMX R2, PT, PT, R0, R5, !PT ;  /* 0x0000000500027248 */ /* 0x000fc80007fe0100 */
[----:B--2---:R-:W-:Y:S02]  /*00e0*/  ISETP.GE.AND P1, PT, R2, UR7, PT ;  /* 0x0000000702007c0c */ /* 0x004fe4000bf26270 */
[----:B------:R-:W0:Y:S11]  /*00f0*/  LDC.64 R2, c[0x0][0x388] ;  /* 0x0000e200ff027b82 */ /* 0x000e360000000a00 */
[----:B------:R-:W-:-:S02]  /*0100*/  @!P1 IMAD R7, R0, UR7, R5 ;  /* 0x0000000700079c24 */ /* 0x000fc4000f8e0205 */
[C---:B------:R-:W-:Y:S02]  /*0110*/  @P0 IMAD R0, R4.reuse, 0x20, R9 ;  /* 0x0000002004000824 */ /* 0x040fe400078e0209 */
[----:B------:R-:W-:-:S05]  /*0120*/  @!P0 IMAD R5, R4, 0x20, R13 ;  /* 0x0000002004058824 */ /* 0x000fca00078e020d */
[C---:B------:R-:W-:Y:S01]  /*0130*/  VIMNMX R10, PT, PT, R0.reuse, R5, !PT ;  /* 0x00000005000a7248 */ /* 0x040fe20007fe0100 */
[----:B------:R-:W-:-:S03]  /*0140*/  IMAD R5, R0, UR7, R5 ;  /* 0x0000000700057c24 */ /* 0x000fc6000f8e0205 */
[----:B------:R-:W-:Y:S01]  /*0150*/  ISETP.GE.AND P2, PT, R10, UR7, PT ;  /* 0x000000070a007c0c */ /* 0x000fe2000bf46270 */
[----:B0-----:R-:W-:-:S04]  /*0160*/  @!P1 IMAD.WIDE R6, R7, 0x4, R2 ;  /* 0x0000000407069825 */ /* 0x001fc800078e0202 */
[----:B------:R-:W-:Y:S02]  /*0170*/  IMAD.WIDE R2, R5, 0x4, R2 ;  /* 0x0000000405027825 */ /* 0x000fe400078e0202 */
[----:B----4-:R0:W2:Y:S06]  /*0180*/  @!P1 LDG.E R6, desc[UR8][R6.64] ;  /* 0x0000000806069981 */ /* 0x0100ac000c1e1900 */
[----:B------:R-:W3:Y:S01]  /*0190*/  @!P2 LDG.E R11, desc[UR8][R2.64] ;  /* 0x00000008020ba981 */ /* 0x000ee2000c1e1900 */
[----:B------:R-:W1:Y:S01]  /*01a0*/  S2UR UR6, SR_CgaCtaId ;  /* 0x00000000000679c3 */ /* 0x000e620000008800 */
[----:B------:R-:W-:Y:S01]  /*01b0*/  UMOV UR4, 0x400 ;  /* 0x0000040000047882 */ /* 0x000fe20000000000 */
[----:B------:R-:W-:Y:S01]  /*01c0*/  @P1 IMAD.MOV.U32 R8, RZ, RZ, 0x3fffffff ;  /* 0x3fffffffff081424 */ /* 0x000fe200078e00ff */
[----:B------:R-:W-:Y:S01]  /*01d0*/  UIADD3 UR5, UPT, UPT, UR4, 0x1000, URZ ;  /* 0x0000100004057890 */ /* 0x000fe2000fffe0ff */
[----:B0-----:R-:W-:Y:S01]  /*01e0*/  @P2 IMAD.MOV.U32 R7, RZ, RZ, 0x3fffffff ;  /* 0x3fffffffff072424 */ /* 0x001fe200078e00ff */
[----:B-1----:R-:W-:-:S02]  /*01f0*/  ULEA UR4, UR6, UR4, 0x18 ;  /* 0x0000000406047291 */ /* 0x002fc4000f8ec0ff */
[----:B------:R-:W-:-:S04]  /*0200*/  ULEA UR5, UR6, UR5, 0x18 ;  /* 0x0000000506057291 */ /* 0x000fc8000f8ec0ff */
[C---:B------:R-:W-:Y:S02]  /*0210*/  LEA R5, R9.reuse, UR4, 0x7 ;  /* 0x0000000409057c11 */ /* 0x040fe4000f8e38ff */
[----:B------:R-:W-:-:S03]  /*0220*/  LEA R4, R9, UR5, 0x7 ;  /* 0x0000000509047c11 */ /* 0x000fc6000f8e38ff */
[C---:B------:R-:W-:Y:S02]  /*0230*/  IMAD R9, R13.reuse, 0x4, R5 ;  /* 0x000000040d097824 */ /* 0x040fe400078e0205 */
[----:B------:R-:W-:-:S03]  /*0240*/  IMAD R0, R13, 0x4, R4 ;  /* 0x000000040d007824 */ /* 0x000fc600078e0204 */
[----:B--2---:R0:W-:Y:S04]  /*0250*/  @!P1 STS [R9], R6 ;  /* 0x0000000609009388 */ /* 0x0041e80000000800 */
[----:B------:R0:W-:Y:S01]  /*0260*/  @P1 STS [R9], R8 ;  /* 0x0000000809001388 */ /* 0x0001e20000000800 */
[----:B------:R-:W-:-:S03]  /*0270*/  ISETP.GE.AND P1, PT, R10, UR7, PT ;  /* 0x000000070a007c0c */ /* 0x000fc6000bf26270 */
[----:B---3--:R0:W-:Y:S04]  /*0280*/  @!P2 STS [R0], R11 ;  /* 0x0000000b0000a388 */ /* 0x0081e80000000800 */
[----:B------:R0:W-:Y:S01]  /*0290*/  @P2 STS [R0], R7 ;  /* 0x0000000700002388 */ /* 0x0001e20000000800 */
[----:B------:R-:W-:Y:S06]  /*02a0*/  BAR.SYNC.DEFER_BLOCKING 0x0 ;  /* 0x0000000000007b1d */ /* 0x000fec0000010000 */
[----:B------:R-:W-:Y:S05]  /*02b0*/  @!P0 BRA `(.L_x_1) ;  /* 0x0000000c00888947 */ /* 0x000fea0003800000 */
[----:B------:R-:W-:Y:S01]  /*02c0*/  LEA R5, R13, UR4, 0x2 ;  /* 0x000000040d057c11 */ /* 0x000fe2000f8e10ff */
[----:B0-----:R-:W-:Y:S04]  /*02d0*/  LDS R6, [R4] ;  /* 0x0000000004067984 */ /* 0x001fe80000000800 */
[----:B------:R-:W0:Y:S04]  /*02e0*/  LDS R7, [R5] ;  /* 0x0000000005077984 */ /* 0x000e280000000800 */
[----:B------:R-:W1:Y:S01]  /*02f0*/  LDS R8, [R0] ;  /* 0x0000000000087984 */ /* 0x000e620000000800 */
[----:B0-----:R-:W-:-:S05]  /*0300*/  IMAD.IADD R7, R6, 0x1, R7 ;  /* 0x0000000106077824 */ /* 0x001fca00078e0207 */
[----:B-1----:R-:W-:-:S13]  /*0310*/  ISETP.GT.AND P0, PT, R8, R7, PT ;  /* 0x000000070800720c */ /* 0x002fda0003f04270 */
[----:B------:R-:W-:Y:S01]  /*0320*/  @P0 STS [R0], R7 ;  /* 0x0000000700000388 */ /* 0x000fe20000000800 */
[----:B------:R-:W-:Y:S06]  /*0330*/  BAR.SYNC.DEFER_BLOCKING 0x0 ;  /* 0x0000000000007b1d */ /* 0x000fec0000010000 */
[----:B------:R-:W-:Y:S04]  /*0340*/  LDS R6, [R4+0x4] ;  /* 0x0000040004067984 */ /* 0x000fe80000000800 */
[----:B------:R-:W0:Y:S04]  /*0350*/  LDS R9, [R5+0x80] ;  /* 0x0000800005097984 */ /* 0x000e280000000800 */
        /* <DEDUP_REMOVED lines=197> */
[----:B0-----:R-:W-:-:S04]  /*0fb0*/  IADD3 R11, PT, PT, R6, R11, RZ ;  /* 0x0000000b060b7210 */ /* 0x001fc80007ffe0ff */
        /* <DEDUP_REMOVED lines=15> */
[----:B------:R0:W-:Y:S01]  /*10b0*/  @P0 STS [R0], R9 ;  /* 0x0000000900000388 */ /* 0x0001e20000000800 */
[----:B------:R-:W-:Y:S06]  /*10c0*/  BAR.SYNC.DEFER_BLOCKING 0x0 ;  /* 0x0000000000007b1d */ /* 0x000fec0000010000 */
[----:B------:R-:W-:Y:S05]  /*10d0*/  BRA `(.L_x_2) ;  /* 0x0000000c00847947 */ /* 0x000fea0003800000 */
.L_x_1:
        /* <DEDUP_REMOVED lines=225> */
.L_x_2:
[----:B------:R-:W-:Y:S05]  /*1ef0*/  @P1 EXIT ;  /* 0x000000000000194d */ /* 0x000fea0003800000 */
[----:B------:R-:W2:Y:S04]  /*1f00*/  LDS R5, [R0] ;  /* 0x0000000000057984 */ /* 0x000ea80000000800 */
[----:B--2---:R-:W-:Y:S01]  /*1f10*/  STG.E desc[UR8][R2.64], R5 ;  /* 0x0000000502007986 */ /* 0x004fe2000c101908 */
[----:B------:R-:W-:Y:S05]  /*1f20*/  EXIT ;  /* 0x000000000000794d */ /* 0x000fea0003800000 */
.L_x_3:
        /* <DEDUP_REMOVED lines=13> */
.L_x_7:


//--------------------- .text._Z26blockedFloydWarshallPhase1iiPi --------------------------
	.section	.text._Z26blockedFloydWarshallPhase1iiPi,"ax",@progbits
	.align	128
        .global         _Z26blockedFloydWarshallPhase1iiPi
        .type           _Z26blockedFloydWarshallPhase1iiPi,@function
        .size           _Z26blockedFloydWarshallPhase1iiPi,(.L_x_8 - _Z26blockedFloydWarshallPhase1iiPi)
        .other          _Z26blockedFloydWarshallPhase1iiPi,@"STO_CUDA_ENTRY STV_DEFAULT"
_Z26blockedFloydWarshallPhase1iiPi:
.text._Z26blockedFloydWarshallPhase1iiPi:
[----:B------:R-:W-:Y:S01]  /*0000*/  LDC R1, c[0x0][0x37c] ;  /* 0x0000df00ff017b82 */ /* 0x000fe20000000800 */
[----:B------:R-:W0:Y:S07]  /*0010*/  S2R R8, SR_TID.Y ;  /* 0x0000000000087919 */ /* 0x000e2e0000002200 */
[----:B------:R-:W0:Y:S01]  /*0020*/  LDC.64 R2, c[0x0][0x380] ;  /* 0x0000e000ff027b82 */ /* 0x000e220000000a00 */
[----:B------:R-:W1:Y:S01]  /*0030*/  LDCU.64 UR6, c[0x0][0x358] ;  /* 0x00006b00ff0677ac */ /* 0x000e620008000a00 */
[----:B------:R-:W2:Y:S06]  /*0040*/  S2R R6, SR_TID.X ;  /* 0x0000000000067919 */ /* 0x000eac0000002100 */
[----:B------:R-:W3:Y:S01]  /*0050*/  LDC.64 R4, c[0x0][0x388] ;  /* 0x0000e200ff047b82 */ /* 0x000ee20000000a00 */
[----:B0-----:R-:W-:-:S02]  /*0060*/  IMAD R7, R3, 0x20, R8 ;  /* 0x0000002003077824 */ /* 0x001fc400078e0208 */
[----:B--2---:R-:W-:-:S05]  /*0070*/  IMAD R0, R3, 0x20, R6 ;  /* 0x0000002003007824 */ /* 0x004fca00078e0206 */
[C---:B------:R-:W-:Y:S01]  /*0080*/  VIMNMX R3, PT, PT, R7.reuse, R0, !PT ;  /* 0x0000000007037248 */ /* 0x040fe20007fe0100 */
[----:B------:R-:W-:-:S03]  /*0090*/  IMAD R7, R7, R2, R0 ;  /* 0x0000000207077224 */ /* 0x000fc600078e0200 */
[----:B------:R-:W-:Y:S01]  /*00a0*/  ISETP.GE.AND P0, PT, R3, R2, PT ;  /* 0x000000020300720c */ /* 0x000fe20003f06270 */
[----:B---3--:R-:W-:-:S12]  /*00b0*/  IMAD.WIDE R4, R7, 0x4, R4 ;  /* 0x0000000407047825 */ /* 0x008fd800078e0204 */
[----:B-1----:R-:W2:Y:S01]  /*00c0*/  @!P0 LDG.E R9, desc[UR6][R4.64] ;  /* 0x0000000604098981 */ /* 0x002ea2000c1e1900 */
[----:B------:R-:W0:Y:S01]  /*00d0*/  S2UR UR5, SR_CgaCtaId ;  /* 0x00000000000579c3 */ /* 0x000e220000008800 */
[----:B------:R-:W-:Y:S01]  /*00e0*/  UMOV UR4, 0x400 ;  /* 0x0000040000047882 */ /* 0x000fe20000000000 */
[----:B------:R-:W-:Y:S01]  /*00f0*/  @P0 IMAD.MOV.U32 R13, RZ, RZ, 0x3fffffff ;  /* 0x3fffffffff0d0424 */ /* 0x000fe200078e00ff */
[----:B------:R-:W-:Y:S01]  /*0100*/  ISETP.GE.AND P1, PT, R3, R2, PT ;  /* 0x000000020300720c */ /* 0x000fe20003f26270 */
[----:B0-----:R-:W-:-:S06]  /*0110*/  ULEA UR4, UR5, UR4, 0x18 ;  /* 0x0000000405047291 */ /* 0x001fcc000f8ec0ff */
[----:B------:R-:W-:-:S05]  /*0120*/  LEA R7, R8, UR4, 0x7 ;  /* 0x0000000408077c11 */ /* 0x000fca000f8e38ff */
[C---:B------:R-:W-:Y:S01]  /*0130*/  IMAD R0, R6.reuse, 0x4, R7 ;  /* 0x0000000406007824 */ /* 0x040fe200078e0207 */
[----:B------:R-:W-:-:S04]  /*0140*/  LEA R6, R6, UR4, 0x2 ;  /* 0x0000000406067c11 */ /* 0x000fc8000f8e10ff */
[----:B--2---:R-:W-:Y:S04]  /*0150*/  @!P0 STS [R0], R9 ;  /* 0x0000000900008388 */ /* 0x004fe80000000800 */
[----:B------:R-:W-:Y:S01]  /*0160*/  @P0 STS [R0], R13 ;  /* 0x0000000d00000388 */ /* 0x000fe20000000800 */
[----:B------:R-:W-:Y:S06]  /*0170*/  BAR.SYNC.DEFER_BLOCKING 0x0 ;  /* 0x0000000000007b1d */ /* 0x000fec0000010000 */
[----:B------:R-:W-:Y:S04]  /*0180*/  LDS R8, [R7] ;  /* 0x0000000007087984 */ /* 0x000fe80000000800 */
        /* <DEDUP_REMOVED lines=223> */
[----:B------:R-:W-:Y:S05]  /*0f80*/  @P1 EXIT ;  /* 0x000000000000194d */ /* 0x000fea0003800000 */
[----:B------:R-:W1:Y:S04]  /*0f90*/  LDS R3, [R0] ;  /* 0x0000000000037984 */ /* 0x000e680000000800 */
[----:B-1----:R-:W-:Y:S01]  /*0fa0*/  STG.E desc[UR6][R4.64], R3 ;  /* 0x0000000304007986 */ /* 0x002fe2000c101906 */
[----:B------:R-:W-:Y:S05]  /*0fb0*/  EXIT ;  /* 0x000000000000794d */ /* 0x000fea0003800000 */
.L_x_4:
        /* <DEDUP_REMOVED lines=12> */
.L_x_8:


//--------------------- .text._Z18naiveFloydWarshalliiPi --------------------------
	.section	.text._Z18naiveFloydWarshalliiPi,"ax",@progbits
	.align	128
        .global         _Z18naiveFloydWarshalliiPi
        .type           _Z18naiveFloydWarshalliiPi,@function
        .size           _Z18naiveFloydWarshalliiPi,(.L_x_9 - _Z18naiveFloydWarshalliiPi)
        .other          _Z18naiveFloydWarshalliiPi,@"STO_CUDA_ENTRY STV_DEFAULT"
_Z18naiveFloydWarshalliiPi:
.text._Z18naiveFloydWarshalliiPi:
[----:B------:R-:W-:Y:S01]  /*0000*/  LDC R1, c[0x0][0x37c] ;  /* 0x0000df00ff017b82 */ /* 0x000fe20000000800 */
[----:B------:R-:W0:Y:S07]  /*0010*/  S2R R10, SR_TID.X ;  /* 0x00000000000a7919 */ /* 0x000e2e0000002100 */
[----:B------:R-:W0:Y:S01]  /*0020*/  S2UR UR4, SR_CTAID.X ;  /* 0x00000000000479c3 */ /* 0x000e220000002500 */
[----:B------:R-:W1:Y:S01]  /*0030*/  LDCU UR10, c[0x0][0x380] ;  /* 0x00007000ff0a77ac */ /* 0x000e620008000800 */
[----:B------:R-:W2:Y:S06]  /*0040*/  S2R R13, SR_TID.Y ;  /* 0x00000000000d7919 */ /* 0x000eac0000002200 */
[----:B------:R-:W0:Y:S08]  /*0050*/  LDC R3, c[0x0][0x360] ;  /* 0x0000d800ff037b82 */ /* 0x000e300000000800 */
[----:B------:R-:W2:Y:S08]  /*0060*/  S2UR UR5, SR_CTAID.Y ;  /* 0x00000000000579c3 */ /* 0x000eb00000002600 */
[----:B------:R-:W2:Y:S01]  /*0070*/  LDC R2, c[0x0][0x364] ;  /* 0x0000d900ff027b82 */ /* 0x000ea20000000800 */
[----:B0-----:R-:W-:-:S02]  /*0080*/  IMAD R0, R3, UR4, R10 ;  /* 0x0000000403007c24 */ /* 0x001fc4000f8e020a */
[----:B--2---:R-:W-:-:S05]  /*0090*/  IMAD R3, R2, UR5, R13 ;  /* 0x0000000502037c24 */ /* 0x004fca000f8e020d */
[----:B------:R-:W-:-:S04]  /*00a0*/  VIMNMX R2, PT, PT, R0, R3, !PT ;  /* 0x0000000300027248 */ /* 0x000fc80007fe0100 */
[----:B-1----:R-:W-:-:S13]  /*00b0*/  ISETP.GE.AND P0, PT, R2, UR10, PT ;  /* 0x0000000a02007c0c */ /* 0x002fda000bf06270 */
[----:B------:R-:W-:Y:S05]  /*00c0*/  @P0 EXIT ;  /* 0x000000000000094d */ /* 0x000fea0003800000 */
[----:B------:R-:W0:Y:S01]  /*00d0*/  LDC R11, c[0x0][0x384] ;  /* 0x0000e100ff0b7b82 */ /* 0x000e220000000800 */
[----:B------:R-:W1:Y:S01]  /*00e0*/  LDCU.64 UR8, c[0x0][0x358] ;  /* 0x00006b00ff0877ac */ /* 0x000e620008000a00 */
[----:B------:R-:W-:-:S06]  /*00f0*/  IMAD R5, R0, UR10, R3 ;  /* 0x0000000a00057c24 */ /* 0x000fcc000f8e0203 */
[----:B------:R-:W2:Y:S01]  /*0100*/  LDC.64 R6, c[0x0][0x388] ;  /* 0x0000e200ff067b82 */ /* 0x000ea20000000a00 */
[----:B0-----:R-:W-:Y:S02]  /*0110*/  IMAD R9, R0, UR10, R11 ;  /* 0x0000000a00097c24 */ /* 0x001fe4000f8e020b */
[----:B------:R-:W-:Y:S02]  /*0120*/  IMAD R11, R11, UR10, R3 ;  /* 0x0000000a0b0b7c24 */ /* 0x000fe4000f8e0203 */
[----:B--2---:R-:W-:-:S04]  /*0130*/  IMAD.WIDE R2, R5, 0x4, R6 ;  /* 0x0000000405027825 */ /* 0x004fc800078e0206 */
[--C-:B------:R-:W-:Y:S01]  /*0140*/  IMAD.WIDE R4, R9, 0x4, R6.reuse ;  /* 0x0000000409047825 */ /* 0x100fe200078e0206 */
[----:B-1----:R-:W2:Y:S03]  /*0150*/  LDG.E R0, desc[UR8][R2.64] ;  /* 0x0000000802007981 */ /* 0x002ea6000c1e1900 */
[----:B------:R-:W-:Y:S02]  /*0160*/  IMAD.WIDE R6, R11, 0x4, R6 ;  /* 0x000000040b067825 */ /* 0x000fe400078e0206 */
[----:B------:R0:W3:Y:S04]  /*0170*/  LDG.E R4, desc[UR8][R4.64] ;  /* 0x0000000804047981 */ /* 0x0000e8000c1e1900 */
[----:B------:R1:W4:Y:S01]  /*0180*/  LDG.E R6, desc[UR8][R6.64] ;  /* 0x0000000806067981 */ /* 0x000322000c1e1900 */
[----:B------:R-:W5:Y:S01]  /*0190*/  S2UR UR7, SR_CgaCtaId ;  /* 0x00000000000779c3 */ /* 0x000f620000008800 */
[----:B------:R-:W-:-:S02]  /*01a0*/  UMOV UR4, 0x400 ;  /* 0x0000040000047882 */ /* 0x000fc40000000000 */
[----:B------:R-:W-:Y:S02]  /*01b0*/  UIADD3 UR5, UPT, UPT, UR4, 0x1000, URZ ;  /* 0x0000100004057890 */ /* 0x000fe4000fffe0ff */
[----:B------:R-:W-:Y:S02]  /*01c0*/  UIADD3 UR6, UPT, UPT, UR4, 0x2000, URZ ;  /* 0x0000200004067890 */ /* 0x000fe4000fffe0ff */
[----:B-----5:R-:W-:Y:S02]  /*01d0*/  ULEA UR4, UR7, UR4, 0x18 ;  /* 0x0000000407047291 */ /* 0x020fe4000f8ec0ff */
[----:B------:R-:W-:Y:S02]  /*01e0*/  ULEA UR5, UR7, UR5, 0x18 ;  /* 0x0000000507057291 */ /* 0x000fe4000f8ec0ff */
[----:B------:R-:W-:Y:S02]  /*01f0*/  ULEA UR6, UR7, UR6, 0x18 ;  /* 0x0000000607067291 */ /* 0x000fe4000f8ec0ff */
[----:B------:R-:W-:-:S02]  /*0200*/  LEA R8, R10, UR4, 0x7 ;  /* 0x000000040a087c11 */ /* 0x000fc4000f8e38ff */
[C---:B------:R-:W-:Y:S02]  /*0210*/  LEA R9, R10.reuse, UR5, 0x7 ;  /* 0x000000050a097c11 */ /* 0x040fe4000f8e38ff */
[----:B------:R-:W-:Y:S02]  /*0220*/  LEA R10, R10, UR6, 0x7 ;  /* 0x000000060a0a7c11 */ /* 0x000fe4000f8e38ff */
[C---:B0-----:R-:W-:Y:S02]  /*0230*/  LEA R5, R13.reuse, R8, 0x2 ;  /* 0x000000080d057211 */ /* 0x041fe400078e10ff */
[C---:B------:R-:W-:Y:S02]  /*0240*/  LEA R9, R13.reuse, R9, 0x2 ;  /* 0x000000090d097211 */ /* 0x040fe400078e10ff */
[----:B-1----:R-:W-:Y:S01]  /*0250*/  LEA R7, R13, R10, 0x2 ;  /* 0x0000000a0d077211 */ /* 0x002fe200078e10ff */
[----:B--2---:R-:W-:Y:S04]  /*0260*/  STS [R5], R0 ;  /* 0x0000000005007388 */ /* 0x004fe80000000800 */
[----:B---3--:R-:W-:Y:S04]  /*0270*/  STS [R9], R4 ;  /* 0x0000000409007388 */ /* 0x008fe80000000800 */
[----:B----4-:R-:W-:Y:S01]  /*0280*/  STS [R7], R6 ;  /* 0x0000000607007388 */ /* 0x010fe20000000800 */
[----:B------:R-:W-:Y:S06]  /*0290*/  BAR.SYNC.DEFER_BLOCKING 0x0 ;  /* 0x0000000000007b1d */ /* 0x000fec0000010000 */
[----:B------:R-:W-:Y:S04]  /*02a0*/  LDS R10, [R9] ;  /* 0x00000000090a7984 */ /* 0x000fe80000000800 */
[----:B------:R-:W0:Y:S04]  /*02b0*/  LDS R11, [R7] ;  /* 0x00000000070b7984 */ /* 0x000e280000000800 */
[----:B------:R-:W1:Y:S01]  /*02c0*/  LDS R8, [R5] ;  /* 0x0000000005087984 */ /* 0x000e620000000800 */
[----:B0-----:R-:W-:-:S04]  /*02d0*/  IADD3 R11, PT, PT, R10, R11, RZ ;  /* 0x0000000b0a0b7210 */ /* 0x001fc80007ffe0ff */
[----:B-1----:R-:W-:-:S13]  /*02e0*/  ISETP.GT.AND P0, PT, R8, R11, PT ;  /* 0x0000000b0800720c */ /* 0x002fda0003f04270 */
[----:B------:R-:W-:Y:S05]  /*02f0*/  @!P0 EXIT ;  /* 0x000000000000894d */ /* 0x000fea0003800000 */
[----:B------:R-:W-:Y:S01]  /*0300*/  STG.E desc[UR8][R2.64], R11 ;  /* 0x0000000b02007986 */ /* 0x000fe2000c101908 */
[----:B------:R-:W-:Y:S05]  /*0310*/  EXIT ;  /* 0x000000000000794d */ /* 0x000fea0003800000 */
.L_x_5:
        /* <DEDUP_REMOVED lines=14> */
.L_x_9:


//--------------------- .nv.shared._Z26blockedFloydWarshallPhase3iiPi --------------------------
	.section	.nv.shared._Z26blockedFloydWarshallPhase3iiPi,"aw",@nobits
	.sectionflags	@""
	.align	4
.nv.shared._Z26blockedFloydWarshallPhase3iiPi:
	.zero		9216


//--------------------- .nv.shared.reserved.0     --------------------------
	.section	.nv.shared.reserved.0,"aw",@nobits
	.weak		__nv_reservedSMEM_offset_0_alias
	.size		__nv_reservedSMEM_offset_0_alias, 0, 64
	.other		__nv_reservedSMEM_offset_0_alias,@"STO_CUDA_RESERVED_SHARED STV_DEFAULT"
__nv_reservedSMEM_offset_0_alias:
	.zero		0
	.zero		64


//--------------------- .nv.shared._Z26blockedFloydWarshallPhase2iiPi --------------------------
	.section	.nv.shared._Z26blockedFloydWarshallPhase2iiPi,"aw",@nobits
	.sectionflags	@""
	.align	4
.nv.shared._Z26blockedFloydWarshallPhase2iiPi:
	.zero		9216


//--------------------- .nv.shared._Z26blockedFloydWarshallPhase1iiPi --------------------------
	.section	.nv.shared._Z26blockedFloydWarshallPhase1iiPi,"aw",@nobits
	.sectionflags	@""
	.align	4
.nv.shared._Z26blockedFloydWarshallPhase1iiPi:
	.zero		5120


//--------------------- .nv.shared._Z18naiveFloydWarshalliiPi --------------------------
	.section	.nv.shared._Z18naiveFloydWarshalliiPi,"aw",@nobits
	.sectionflags	@""
	.align	4
.nv.shared._Z18naiveFloydWarshalliiPi:
	.zero		13312


//--------------------- .nv.constant0._Z26blockedFloydWarshallPhase3iiPi --------------------------
	.section	.nv.constant0._Z26blockedFloydWarshallPhase3iiPi,"a",@progbits
	.sectionflags	@""
	.align	4
.nv.constant0._Z26blockedFloydWarshallPhase3iiPi:
	.zero		912


//--------------------- .nv.constant0._Z26blockedFloydWarshallPhase2iiPi --------------------------
	.section	.nv.constant0._Z26blockedFloydWarshallPhase2iiPi,"a",@progbits
	.sectionflags	@""
	.align	4
.nv.constant0._Z26blockedFloydWarshallPhase2iiPi:
	.zero		912


//--------------------- .nv.constant0._Z26blockedFloydWarshallPhase1iiPi --------------------------
	.section	.nv.constant0._Z26blockedFloydWarshallPhase1iiPi,"a",@progbits
	.sectionflags	@""
	.align	4
.nv.constant0._Z26blockedFloydWarshallPhase1iiPi:
	.zero		912


//--------------------- .nv.constant0._Z18naiveFloydWarshalliiPi --------------------------
	.section	.nv.constant0._Z18naiveFloydWarshalliiPi,"a",@progbits
	.sectionflags	@""
	.align	4
.nv.constant0._Z18naiveFloydWarshalliiPi:
	.zero		912


//--------------------- SYMBOLS --------------------------

	.type		.nv.reservedSmem.offset0,@object
	.size		.nv.reservedSmem.offset0,0x4
	.type		.nv.reservedSmem.cap,@object
	.size		.nv.reservedSmem.cap,0x4
